// auto-generated by cutlass_sweep.epilogue — config: {"arch": "sm_90", "cluster_m": 1, "cluster_n": 1, "dtype": "e4m3", "fusion": "relu", "tile_k": 64, "tile_m": 256, "tile_n": 64}
#include "cutlass/cutlass.h"
#include "cutlass/gemm/collective/collective_builder.hpp"
#include "cutlass/gemm/device/gemm_universal_adapter.h"
#include "cutlass/gemm/kernel/gemm_universal.hpp"
#include "cutlass/epilogue/collective/collective_builder.hpp"
#include "cutlass/epilogue/fusion/operations.hpp"
#include "cutlass/epilogue/thread/activation.h"

using Elem = cutlass::float_e4m3_t;
using Acc  = float;
using TileShape    = cute::Shape<cute::_256, cute::_64, cute::_64>;
using ClusterShape = cute::Shape<cute::_1, cute::_1, cute::_1>;
using FusionOp     = cutlass::epilogue::fusion::LinCombEltAct<cutlass::epilogue::thread::ReLU, Elem, Acc>;

using CollectiveEpilogue = typename cutlass::epilogue::collective::CollectiveBuilder<
    cutlass::arch::Sm90, cutlass::arch::OpClassTensorOp,
    TileShape, ClusterShape,
    cutlass::epilogue::collective::EpilogueTileAuto,
    Acc, Acc,
    Elem, cutlass::layout::RowMajor, 128 / cutlass::sizeof_bits<Elem>::value,
    Elem, cutlass::layout::RowMajor, 128 / cutlass::sizeof_bits<Elem>::value,
    cutlass::epilogue::TmaWarpSpecializedCooperative,
    FusionOp
  >::CollectiveOp;

using CollectiveMainloop = typename cutlass::gemm::collective::CollectiveBuilder<
    cutlass::arch::Sm90, cutlass::arch::OpClassTensorOp,
    Elem, cutlass::layout::RowMajor, 128 / cutlass::sizeof_bits<Elem>::value,
    Elem, cutlass::layout::ColumnMajor, 128 / cutlass::sizeof_bits<Elem>::value,
    Acc,
    TileShape, ClusterShape,
    cutlass::gemm::collective::StageCountAutoCarveout<
        static_cast<int>(sizeof(typename CollectiveEpilogue::SharedStorage))>,
    cutlass::gemm::KernelTmaWarpSpecializedCooperative
  >::CollectiveOp;

using GemmKernel = cutlass::gemm::kernel::GemmUniversal<
    cute::Shape<int,int,int,int>, CollectiveMainloop, CollectiveEpilogue>;
using Gemm = cutlass::gemm::device::GemmUniversalAdapter<GemmKernel>;

auto* _anchor = &cutlass::device_kernel<GemmKernel>;


// ===== COMPILED SASS (sm_90a) =====

	.target	sm_90a

	.elftype	@"ET_EXEC"


//--------------------- .note.nv.tkinfo           --------------------------
	.section	.note.nv.tkinfo,"",@"SHT_NOTE"
	.sectionflags	@"SHF_NOTE_NV_TKINFO"
	.tkinfo
        /*0018*/ 	.word	0x00000002
        /*0030*/ 	.string	""
        /*0030*/ 	.string	"ptxas"
        /*0030*/ 	.string	"Cuda compilation tools, release 13.0, V13.0.88"
        /*0030*/ 	.string	"Build cuda_13.0.r13.0/compiler.36424714_0"
        /*0030*/ 	.string	"-arch sm_90a -m 64 "



//--------------------- .note.nv.cuinfo           --------------------------
	.section	.note.nv.cuinfo,"",@"SHT_NOTE"
	.sectionflags	@"SHF_NOTE_NV_CUINFO"
        /*0018*/ 	.short	0x0002
        /*001a*/ 	.short	0x005a
        /*001c*/ 	.short	0x0082
	.zero		2


//--------------------- .nv.info                  --------------------------
	.section	.nv.info,"",@"SHT_CUDA_INFO"
	.align	4


	//----- nvinfo : EIATTR_REGCOUNT
	.align		4
        /*0000*/ 	.byte	0x04, 0x2f
        /*0002*/ 	.short	(.L_16 - .L_15)
	.align		4
.L_15:
        /*0004*/ 	.word	index@(_ZN7cutlass13device_kernelINS_4gemm6kernel13GemmUniversalIN4cute5tupleIJiiiiEEENS1_10collective13CollectiveMmaINS1_37MainloopSm90TmaGmmaWarpSpecializedFP8ILi10ENS5_IJNS4_1CILi1EEESB_SB_EEENS1_35KernelTmaWarpSpecializedCooperativeEEENS5_IJNSA_ILi256EEENSA_ILi64EEESG_EEENS_12float_e4m3_tENS5_IJlSB_lEEESI_SJ_NS4_8TiledMMAINS4_8MMA_AtomIJNS4_4SM904GMMA30MMA_64x64x32_F32E4M3E4M3_SS_TNILNSN_7ScaleInE1ELSP_1EEEEEENS4_6LayoutINS5_IJNSA_ILi2EEESB_SB_EEENS5_IJSB_NSA_ILi0EEESV_EEEEENS5_IJNS4_10UnderscoreESY_SY_EEEEENS4_13SM90_TMA_LOADENS4_14ComposedLayoutINS4_7SwizzleILi2ELi4ELi3EEENS4_18smem_ptr_flag_bitsILi8EEENSS_INS5_IJNSA_ILi8EEESG_EEENS5_IJSG_SB_EEEEEEEvNS4_8identityES11_S1B_vS1C_EENS_8epilogue10collective18CollectiveEpilogueINS1E_22Sm90TmaWarpSpecializedILi4ELi2ELi16ELb0ELb0EEEJSH_NS5_IJNSA_ILi128EEENSA_ILi32EEEEEESI_SJ_SI_SJ_NS1E_6fusion15FusionCallbacksIS1I_NS1M_13LinCombEltActINS1E_6thread4ReLuESI_fSI_fLNS_15FloatRoundStyleE2EEESH_S1L_JEEES11_NS12_INS13_ILi1ELi4ELi3EEES16_NSS_INS5_IJS17_S1K_EEENS5_IJS1K_SB_EEEEEEENS4_39AutoVectorizingCopyWithAssumedAlignmentILi128EEENS4_14SM90_TMA_STOREES1Y_S20_NS4_9Copy_AtomIJNS4_17SM90_U32x4_STSM_NENS_6half_tEEEEvEEEvvEEEEvNT_6ParamsE)
        /*0008*/ 	.word	0x000000a8


	//----- nvinfo : EIATTR_FRAME_SIZE
	.align		4
.L_16:
        /*000c*/ 	.byte	0x04, 0x11
        /*000e*/ 	.short	(.L_18 - .L_17)
	.align		4
.L_17:
        /*0010*/ 	.word	index@(_ZN7cutlass13device_kernelINS_4gemm6kernel13GemmUniversalIN4cute5tupleIJiiiiEEENS1_10collective13CollectiveMmaINS1_37MainloopSm90TmaGmmaWarpSpecializedFP8ILi10ENS5_IJNS4_1CILi1EEESB_SB_EEENS1_35KernelTmaWarpSpecializedCooperativeEEENS5_IJNSA_ILi256EEENSA_ILi64EEESG_EEENS_12float_e4m3_tENS5_IJlSB_lEEESI_SJ_NS4_8TiledMMAINS4_8MMA_AtomIJNS4_4SM904GMMA30MMA_64x64x32_F32E4M3E4M3_SS_TNILNSN_7ScaleInE1ELSP_1EEEEEENS4_6LayoutINS5_IJNSA_ILi2EEESB_SB_EEENS5_IJSB_NSA_ILi0EEESV_EEEEENS5_IJNS4_10UnderscoreESY_SY_EEEEENS4_13SM90_TMA_LOADENS4_14ComposedLayoutINS4_7SwizzleILi2ELi4ELi3EEENS4_18smem_ptr_flag_bitsILi8EEENSS_INS5_IJNSA_ILi8EEESG_EEENS5_IJSG_SB_EEEEEEEvNS4_8identityES11_S1B_vS1C_EENS_8epilogue10collective18CollectiveEpilogueINS1E_22Sm90TmaWarpSpecializedILi4ELi2ELi16ELb0ELb0EEEJSH_NS5_IJNSA_ILi128EEENSA_ILi32EEEEEESI_SJ_SI_SJ_NS1E_6fusion15FusionCallbacksIS1I_NS1M_13LinCombEltActINS1E_6thread4ReLuESI_fSI_fLNS_15FloatRoundStyleE2EEESH_S1L_JEEES11_NS12_INS13_ILi1ELi4ELi3EEES16_NSS_INS5_IJS17_S1K_EEENS5_IJS1K_SB_EEEEEEENS4_39AutoVectorizingCopyWithAssumedAlignmentILi128EEENS4_14SM90_TMA_STOREES1Y_S20_NS4_9Copy_AtomIJNS4_17SM90_U32x4_STSM_NENS_6half_tEEEEvEEEvvEEEEvNT_6ParamsE)
        /*0014*/ 	.word	0x00000000


	//----- nvinfo : EIATTR_MIN_STACK_SIZE
	.align		4
.L_18:
        /*0018*/ 	.byte	0x04, 0x12
        /*001a*/ 	.short	(.L_20 - .L_19)
	.align		4
.L_19:
        /*001c*/ 	.word	index@(_ZN7cutlass13device_kernelINS_4gemm6kernel13GemmUniversalIN4cute5tupleIJiiiiEEENS1_10collective13CollectiveMmaINS1_37MainloopSm90TmaGmmaWarpSpecializedFP8ILi10ENS5_IJNS4_1CILi1EEESB_SB_EEENS1_35KernelTmaWarpSpecializedCooperativeEEENS5_IJNSA_ILi256EEENSA_ILi64EEESG_EEENS_12float_e4m3_tENS5_IJlSB_lEEESI_SJ_NS4_8TiledMMAINS4_8MMA_AtomIJNS4_4SM904GMMA30MMA_64x64x32_F32E4M3E4M3_SS_TNILNSN_7ScaleInE1ELSP_1EEEEEENS4_6LayoutINS5_IJNSA_ILi2EEESB_SB_EEENS5_IJSB_NSA_ILi0EEESV_EEEEENS5_IJNS4_10UnderscoreESY_SY_EEEEENS4_13SM90_TMA_LOADENS4_14ComposedLayoutINS4_7SwizzleILi2ELi4ELi3EEENS4_18smem_ptr_flag_bitsILi8EEENSS_INS5_IJNSA_ILi8EEESG_EEENS5_IJSG_SB_EEEEEEEvNS4_8identityES11_S1B_vS1C_EENS_8epilogue10collective18CollectiveEpilogueINS1E_22Sm90TmaWarpSpecializedILi4ELi2ELi16ELb0ELb0EEEJSH_NS5_IJNSA_ILi128EEENSA_ILi32EEEEEESI_SJ_SI_SJ_NS1E_6fusion15FusionCallbacksIS1I_NS1M_13LinCombEltActINS1E_6thread4ReLuESI_fSI_fLNS_15FloatRoundStyleE2EEESH_S1L_JEEES11_NS12_INS13_ILi1ELi4ELi3EEES16_NSS_INS5_IJS17_S1K_EEENS5_IJS1K_SB_EEEEEEENS4_39AutoVectorizingCopyWithAssumedAlignmentILi128EEENS4_14SM90_TMA_STOREES1Y_S20_NS4_9Copy_AtomIJNS4_17SM90_U32x4_STSM_NENS_6half_tEEEEvEEEvvEEEEvNT_6ParamsE)
        /*0020*/ 	.word	0x00000000
.L_20:


//--------------------- .nv.compat                --------------------------
	.section	.nv.compat,"",@"SHT_CUDA_COMPAT_INFO"
	.align	4
        /*0000*/ 	.byte	0x02, 0x09, 0x01, 0x00, 0x02, 0x02, 0x04, 0x00, 0x02, 0x05, 0x05, 0x00, 0x03, 0x07, 0x01, 0x01
        /*0010*/ 	.byte	0x02, 0x03, 0x01, 0x00, 0x02, 0x06, 0x01, 0x00, 0x04, 0x0b, 0x08, 0x00, 0x00, 0x00, 0x00, 0x00
        /*0020*/ 	.byte	0x00, 0x00, 0x00, 0x00


//--------------------- .nv.info._ZN7cutlass13device_kernelINS_4gemm6kernel13GemmUniversalIN4cute5tupleIJiiiiEEENS1_10collective13CollectiveMmaINS1_37MainloopSm90TmaGmmaWarpSpecializedFP8ILi10ENS5_IJNS4_1CILi1EEESB_SB_EEENS1_35KernelTmaWarpSpecializedCooperativeEEENS5_IJNSA_ILi256EEENSA_ILi64EEESG_EEENS_12float_e4m3_tENS5_IJlSB_lEEESI_SJ_NS4_8TiledMMAINS4_8MMA_AtomIJNS4_4SM904GMMA30MMA_64x64x32_F32E4M3E4M3_SS_TNILNSN_7ScaleInE1ELSP_1EEEEEENS4_6LayoutINS5_IJNSA_ILi2EEESB_SB_EEENS5_IJSB_NSA_ILi0EEESV_EEEEENS5_IJNS4_10UnderscoreESY_SY_EEEEENS4_13SM90_TMA_LOADENS4_14ComposedLayoutINS4_7SwizzleILi2ELi4ELi3EEENS4_18smem_ptr_flag_bitsILi8EEENSS_INS5_IJNSA_ILi8EEESG_EEENS5_IJSG_SB_EEEEEEEvNS4_8identityES11_S1B_vS1C_EENS_8epilogue10collective18CollectiveEpilogueINS1E_22Sm90TmaWarpSpecializedILi4ELi2ELi16ELb0ELb0EEEJSH_NS5_IJNSA_ILi128EEENSA_ILi32EEEEEESI_SJ_SI_SJ_NS1E_6fusion15FusionCallbacksIS1I_NS1M_13LinCombEltActINS1E_6thread4ReLuESI_fSI_fLNS_15FloatRoundStyleE2EEESH_S1L_JEEES11_NS12_INS13_ILi1ELi4ELi3EEES16_NSS_INS5_IJS17_S1K_EEENS5_IJS1K_SB_EEEEEEENS4_39AutoVectorizingCopyWithAssumedAlignmentILi128EEENS4_14SM90_TMA_STOREES1Y_S20_NS4_9Copy_AtomIJNS4_17SM90_U32x4_STSM_NENS_6half_tEEEEvEEEvvEEEEvNT_6ParamsE --------------------------
	.section	.nv.info._ZN7cutlass13device_kernelINS_4gemm6kernel13GemmUniversalIN4cute5tupleIJiiiiEEENS1_10collective13CollectiveMmaINS1_37MainloopSm90TmaGmmaWarpSpecializedFP8ILi10ENS5_IJNS4_1CILi1EEESB_SB_EEENS1_35KernelTmaWarpSpecializedCooperativeEEENS5_IJNSA_ILi256EEENSA_ILi64EEESG_EEENS_12float_e4m3_tENS5_IJlSB_lEEESI_SJ_NS4_8TiledMMAINS4_8MMA_AtomIJNS4_4SM904GMMA30MMA_64x64x32_F32E4M3E4M3_SS_TNILNSN_7ScaleInE1ELSP_1EEEEEENS4_6LayoutINS5_IJNSA_ILi2EEESB_SB_EEENS5_IJSB_NSA_ILi0EEESV_EEEEENS5_IJNS4_10UnderscoreESY_SY_EEEEENS4_13SM90_TMA_LOADENS4_14ComposedLayoutINS4_7SwizzleILi2ELi4ELi3EEENS4_18smem_ptr_flag_bitsILi8EEENSS_INS5_IJNSA_ILi8EEESG_EEENS5_IJSG_SB_EEEEEEEvNS4_8identityES11_S1B_vS1C_EENS_8epilogue10collective18CollectiveEpilogueINS1E_22Sm90TmaWarpSpecializedILi4ELi2ELi16ELb0ELb0EEEJSH_NS5_IJNSA_ILi128EEENSA_ILi32EEEEEESI_SJ_SI_SJ_NS1E_6fusion15FusionCallbacksIS1I_NS1M_13LinCombEltActINS1E_6thread4ReLuESI_fSI_fLNS_15FloatRoundStyleE2EEESH_S1L_JEEES11_NS12_INS13_ILi1ELi4ELi3EEES16_NSS_INS5_IJS17_S1K_EEENS5_IJS1K_SB_EEEEEEENS4_39AutoVectorizingCopyWithAssumedAlignmentILi128EEENS4_14SM90_TMA_STOREES1Y_S20_NS4_9Copy_AtomIJNS4_17SM90_U32x4_STSM_NENS_6half_tEEEEvEEEvvEEEEvNT_6ParamsE,"",@"SHT_CUDA_INFO"
	.sectionflags	@""
	.align	4


	//----- nvinfo : EIATTR_CUDA_API_VERSION
	.align		4
        /*0000*/ 	.byte	0x04, 0x37
        /*0002*/ 	.short	(.L_22 - .L_21)
.L_21:
        /*0004*/ 	.word	0x00000082


	//----- nvinfo : EIATTR_KPARAM_INFO
	.align		4
.L_22:
        /*0008*/ 	.byte	0x04, 0x17
        /*000a*/ 	.short	(.L_24 - .L_23)
.L_23:
        /*000c*/ 	.word	0x00000000
        /*0010*/ 	.short	0x0000
        /*0012*/ 	.short	0x0070
        /*0014*/ 	.byte	0x00, 0xf0, 0x01, 0x1c


	//----- nvinfo : EIATTR_SPARSE_MMA_MASK
	.align		4
.L_24:
        /*0018*/ 	.byte	0x03, 0x50
        /*001a*/ 	.short	0x0000


	//----- nvinfo : EIATTR_MAXREG_COUNT
	.align		4
        /*001c*/ 	.byte	0x03, 0x1b
        /*001e*/ 	.short	0x00a8


	//----- nvinfo : EIATTR_NUM_BARRIERS
	.align		4
        /*0020*/ 	.byte	0x02, 0x4c
        /*0022*/ 	.byte	0x02
	.zero		1


	//----- nvinfo : EIATTR_EXTERNS
	.align		4
        /*0024*/ 	.byte	0x04, 0x0f
        /*0026*/ 	.short	(.L_26 - .L_25)


	//   ....[0]....
	.align		4
.L_25:
        /*0028*/ 	.word	index@(__assertfail)


	//----- nvinfo : EIATTR_MERCURY_ISA_VERSION
	.align		4
.L_26:
        /*002c*/ 	.byte	0x03, 0x5f
        /*002e*/ 	.short	0x0101


	//----- nvinfo : EIATTR_INT_WARP_WIDE_INSTR_OFFSETS
	.align		4
        /*0030*/ 	.byte	0x04, 0x31
        /*0032*/ 	.short	(.L_28 - .L_27)


	//   ....[0]....
.L_27:
        /*0034*/ 	.word	0x000009a0


	//   ....[1]....
        /*0038*/ 	.word	0x000009b0


	//   ....[2]....
        /*003c*/ 	.word	0x00000a30


	//----- nvinfo : EIATTR_COOP_GROUP_MASK_REGIDS
	.align		4
.L_28:
        /*0040*/ 	.byte	0x04, 0x29
        /*0042*/ 	.short	(.L_30 - .L_29)


	//   ....[0]....
.L_29:
        /*0044*/ 	.word	0xffffffff


	//   ....[1]....
        /*0048*/ 	.word	0xffffffff


	//   ....[2]....
        /*004c*/ 	.word	0xffffffff


	//   ....[3]....
        /*0050*/ 	.word	0xffffffff


	//   ....[4]....
        /*0054*/ 	.word	0xffffffff


	//   ....[5]....
        /*0058*/ 	.word	0xffffffff


	//----- nvinfo : EIATTR_COOP_GROUP_INSTR_OFFSETS
	.align		4
.L_30:
        /*005c*/ 	.byte	0x04, 0x28
        /*005e*/ 	.short	(.L_32 - .L_31)


	//   ....[0]....
.L_31:
        /*0060*/ 	.word	0x00000070


	//   ....[1]....
        /*0064*/ 	.word	0x00000080


	//   ....[2]....
        /*0068*/ 	.word	0x00000440


	//   ....[3]....
        /*006c*/ 	.word	0x000006c0


	//   ....[4]....
        /*0070*/ 	.word	0x00000870


	//   ....[5]....
        /*0074*/ 	.word	0x00001540


	//----- nvinfo : EIATTR_REG_RECONFIG
	.align		4
.L_32:
        /*0078*/ 	.byte	0x01, 0x54
	.zero		2


	//----- nvinfo : EIATTR_SYSCALL_OFFSETS
	.align		4
        /*007c*/ 	.byte	0x04, 0x46
        /*007e*/ 	.short	(.L_34 - .L_33)


	//   ....[0]....
.L_33:
        /*0080*/ 	.word	0x00003450


	//   ....[1]....
        /*0084*/ 	.word	0x00003590


	//----- nvinfo : EIATTR_MBARRIER_INSTR_OFFSETS
	.align		4
.L_34:
        /*0088*/ 	.byte	0x04, 0x39
        /*008a*/ 	.short	(.L_36 - .L_35)


	//   ....[0]....
.L_35:
        /*008c*/ 	.word	0x00000560
        /*0090*/ 	.word	0x000000ff
        /*0094*/ 	.word	0x00000000
        /*0098*/ 	.short	0x0100
        /*009a*/ 	.byte	0x08
	.zero		1


	//   ....[1]....
        /*009c*/ 	.word	0x00000570
        /*00a0*/ 	.word	0x000000ff
        /*00a4*/ 	.word	0x00000050
        /*00a8*/ 	.short	0x0100
        /*00aa*/ 	.byte	0x08
	.zero		1


	//   ....[2]....
        /*00ac*/ 	.word	0x00000580
        /*00b0*/ 	.word	0x000000ff
        /*00b4*/ 	.word	0x00000008
        /*00b8*/ 	.short	0x0100
        /*00ba*/ 	.byte	0x08
	.zero		1


	//   ....[3]....
        /*00bc*/ 	.word	0x00000590
        /*00c0*/ 	.word	0x000000ff
        /*00c4*/ 	.word	0x00000058
        /*00c8*/ 	.short	0x0100
        /*00ca*/ 	.byte	0x08
	.zero		1


	//   ....[4]....
        /*00cc*/ 	.word	0x000005a0
        /*00d0*/ 	.word	0x000000ff
        /*00d4*/ 	.word	0x00000010
        /*00d8*/ 	.short	0x0100
        /*00da*/ 	.byte	0x08
	.zero		1


	//   ....[5]....
        /*00dc*/ 	.word	0x000005b0
        /*00e0*/ 	.word	0x000000ff
        /*00e4*/ 	.word	0x00000060
        /*00e8*/ 	.short	0x0100
        /*00ea*/ 	.byte	0x08
	.zero		1


	//   ....[6]....
        /*00ec*/ 	.word	0x000005c0
        /*00f0*/ 	.word	0x000000ff
        /*00f4*/ 	.word	0x00000018
        /*00f8*/ 	.short	0x0100
        /*00fa*/ 	.byte	0x08
	.zero		1


	//   ....[7]....
        /*00fc*/ 	.word	0x000005d0
        /*0100*/ 	.word	0x000000ff
        /*0104*/ 	.word	0x00000068
        /*0108*/ 	.short	0x0100
        /*010a*/ 	.byte	0x08
	.zero		1


	//   ....[8]....
        /*010c*/ 	.word	0x000005e0
        /*0110*/ 	.word	0x000000ff
        /*0114*/ 	.word	0x00000020
        /*0118*/ 	.short	0x0100
        /*011a*/ 	.byte	0x08
	.zero		1


	//   ....[9]....
        /*011c*/ 	.word	0x000005f0
        /*0120*/ 	.word	0x000000ff
        /*0124*/ 	.word	0x00000070
        /*0128*/ 	.short	0x0100
        /*012a*/ 	.byte	0x08
	.zero		1


	//   ....[10]....
        /*012c*/ 	.word	0x00000600
        /*0130*/ 	.word	0x000000ff
        /*0134*/ 	.word	0x00000028
        /*0138*/ 	.short	0x0100
        /*013a*/ 	.byte	0x08
	.zero		1


	//   ....[11]....
        /*013c*/ 	.word	0x00000610
        /*0140*/ 	.word	0x000000ff
        /*0144*/ 	.word	0x00000078
        /*0148*/ 	.short	0x0100
        /*014a*/ 	.byte	0x08
	.zero		1


	//   ....[12]....
        /*014c*/ 	.word	0x00000620
        /*0150*/ 	.word	0x000000ff
        /*0154*/ 	.word	0x00000030
        /*0158*/ 	.short	0x0100
        /*015a*/ 	.byte	0x08
	.zero		1


	//   ....[13]....
        /*015c*/ 	.word	0x00000630
        /*0160*/ 	.word	0x000000ff
        /*0164*/ 	.word	0x00000080
        /*0168*/ 	.short	0x0100
        /*016a*/ 	.byte	0x08
	.zero		1


	//   ....[14]....
        /*016c*/ 	.word	0x00000640
        /*0170*/ 	.word	0x000000ff
        /*0174*/ 	.word	0x00000038
        /*0178*/ 	.short	0x0100
        /*017a*/ 	.byte	0x08
	.zero		1


	//   ....[15]....
        /*017c*/ 	.word	0x00000650
        /*0180*/ 	.word	0x000000ff
        /*0184*/ 	.word	0x00000088
        /*0188*/ 	.short	0x0100
        /*018a*/ 	.byte	0x08
	.zero		1


	//   ....[16]....
        /*018c*/ 	.word	0x00000660
        /*0190*/ 	.word	0x000000ff
        /*0194*/ 	.word	0x00000040
        /*0198*/ 	.short	0x0100
        /*019a*/ 	.byte	0x08
	.zero		1


	//   ....[17]....
        /*019c*/ 	.word	0x00000670
        /*01a0*/ 	.word	0x000000ff
        /*01a4*/ 	.word	0x00000090
        /*01a8*/ 	.short	0x0100
        /*01aa*/ 	.byte	0x08
	.zero		1


	//   ....[18]....
        /*01ac*/ 	.word	0x00000680
        /*01b0*/ 	.word	0x000000ff
        /*01b4*/ 	.word	0x00000048
        /*01b8*/ 	.short	0x0100
        /*01ba*/ 	.byte	0x08
	.zero		1


	//   ....[19]....
        /*01bc*/ 	.word	0x00000690
        /*01c0*/ 	.word	0x000000ff
        /*01c4*/ 	.word	0x00000098
        /*01c8*/ 	.short	0x0100
        /*01ca*/ 	.byte	0x08
	.zero		1


	//   ....[20]....
        /*01cc*/ 	.word	0x000007e0
        /*01d0*/ 	.word	0x000000ff
        /*01d4*/ 	.word	0x000000a0
        /*01d8*/ 	.short	0x0100
        /*01da*/ 	.byte	0x08
	.zero		1


	//   ....[21]....
        /*01dc*/ 	.word	0x000007f0
        /*01e0*/ 	.word	0x000000ff
        /*01e4*/ 	.word	0x000000c0
        /*01e8*/ 	.short	0x0100
        /*01ea*/ 	.byte	0x08
	.zero		1


	//   ....[22]....
        /*01ec*/ 	.word	0x00000800
        /*01f0*/ 	.word	0x000000ff
        /*01f4*/ 	.word	0x000000a8
        /*01f8*/ 	.short	0x0100
        /*01fa*/ 	.byte	0x08
	.zero		1


	//   ....[23]....
        /*01fc*/ 	.word	0x00000810
        /*0200*/ 	.word	0x000000ff
        /*0204*/ 	.word	0x000000c8
        /*0208*/ 	.short	0x0100
        /*020a*/ 	.byte	0x08
	.zero		1


	//   ....[24]....
        /*020c*/ 	.word	0x00000820
        /*0210*/ 	.word	0x000000ff
        /*0214*/ 	.word	0x000000b0
        /*0218*/ 	.short	0x0100
        /*021a*/ 	.byte	0x08
	.zero		1


	//   ....[25]....
        /*021c*/ 	.word	0x00000830
        /*0220*/ 	.word	0x000000ff
        /*0224*/ 	.word	0x000000d0
        /*0228*/ 	.short	0x0100
        /*022a*/ 	.byte	0x08
	.zero		1


	//   ....[26]....
        /*022c*/ 	.word	0x00000840
        /*0230*/ 	.word	0x000000ff
        /*0234*/ 	.word	0x000000b8
        /*0238*/ 	.short	0x0100
        /*023a*/ 	.byte	0x08
	.zero		1


	//   ....[27]....
        /*023c*/ 	.word	0x00000850
        /*0240*/ 	.word	0x000000ff
        /*0244*/ 	.word	0x000000d8
        /*0248*/ 	.short	0x0100
        /*024a*/ 	.byte	0x08
	.zero		1


	//   ....[28]....
        /*024c*/ 	.word	0x00000ad0
        /*0250*/ 	.word	0x000000ff
        /*0254*/ 	.word	0x000000e0
        /*0258*/ 	.short	0x0100
        /*025a*/ 	.byte	0x08
	.zero		1


	//   ....[29]....
        /*025c*/ 	.word	0x00000b30
        /*0260*/ 	.word	0x000000ff
        /*0264*/ 	.word	0x000000e8
        /*0268*/ 	.short	0x0100
        /*026a*/ 	.byte	0x08
	.zero		1


	//   ....[30]....
        /*026c*/ 	.word	0x00001a60
        /*0270*/ 	.word	0x000000ff
        /*0274*/ 	.word	0x00000000
        /*0278*/ 	.short	0x010a
        /*027a*/ 	.byte	0x05
	.zero		1


	//   ....[31]....
        /*027c*/ 	.word	0x00001aa0
        /*0280*/ 	.word	0x000000ff
        /*0284*/ 	.word	0x00000000
        /*0288*/ 	.short	0x010a
        /*028a*/ 	.byte	0x05
	.zero		1


	//   ....[32]....
        /*028c*/ 	.word	0x00002490
        /*0290*/ 	.word	0x000000ff
        /*0294*/ 	.word	0x00000000
        /*0298*/ 	.short	0x010a
        /*029a*/ 	.byte	0x08
	.zero		1


	//   ....[33]....
        /*029c*/ 	.word	0x000024d0
        /*02a0*/ 	.word	0x000000ff
        /*02a4*/ 	.word	0x00000000
        /*02a8*/ 	.short	0x010a
        /*02aa*/ 	.byte	0x08
	.zero		1


	//   ....[34]....
        /*02ac*/ 	.word	0x00002bf0
        /*02b0*/ 	.word	0x000000ff
        /*02b4*/ 	.word	0x00000000
        /*02b8*/ 	.short	0x0101
        /*02ba*/ 	.byte	0x07
	.zero		1


	//   ....[35]....
        /*02bc*/ 	.word	0x00003220
        /*02c0*/ 	.word	0x000000ff
        /*02c4*/ 	.word	0x00000000
        /*02c8*/ 	.short	0x0101
        /*02ca*/ 	.byte	0x05
	.zero		1


	//   ....[36]....
        /*02cc*/ 	.word	0x00003a20
        /*02d0*/ 	.word	0x0000000d
        /*02d4*/ 	.word	0x000000a0
        /*02d8*/ 	.short	0x010a
        /*02da*/ 	.byte	0x3f
	.zero		1


	//   ....[37]....
        /*02dc*/ 	.word	0x00003d50
        /*02e0*/ 	.word	0x00000006
        /*02e4*/ 	.word	0x00000000
        /*02e8*/ 	.short	0x0101
        /*02ea*/ 	.byte	0x3f
	.zero		1


	//   ....[38]....
        /*02ec*/ 	.word	0x000044d0
        /*02f0*/ 	.word	0x0000000e
        /*02f4*/ 	.word	0x000000a0
        /*02f8*/ 	.short	0x010a
        /*02fa*/ 	.byte	0x3f
	.zero		1


	//   ....[39]....
        /*02fc*/ 	.word	0x00004700
        /*0300*/ 	.word	0x00000009
        /*0304*/ 	.word	0x00000000
        /*0308*/ 	.short	0x0101
        /*030a*/ 	.byte	0x3f
	.zero		1


	//   ....[40]....
        /*030c*/ 	.word	0x00004da0
        /*0310*/ 	.word	0x0000000d
        /*0314*/ 	.word	0x000000a0
        /*0318*/ 	.short	0x010a
        /*031a*/ 	.byte	0x3f
	.zero		1


	//   ....[41]....
        /*031c*/ 	.word	0x00004fd0
        /*0320*/ 	.word	0x00000009
        /*0324*/ 	.word	0x00000000
        /*0328*/ 	.short	0x0101
        /*032a*/ 	.byte	0x3f
	.zero		1


	//   ....[42]....
        /*032c*/ 	.word	0x00005670
        /*0330*/ 	.word	0x0000000a
        /*0334*/ 	.word	0x000000a0
        /*0338*/ 	.short	0x010a
        /*033a*/ 	.byte	0x3f
	.zero		1


	//   ....[43]....
        /*033c*/ 	.word	0x000058c0
        /*0340*/ 	.word	0x00000008
        /*0344*/ 	.word	0x00000000
        /*0348*/ 	.short	0x0101
        /*034a*/ 	.byte	0x3f
	.zero		1


	//   ....[44]....
        /*034c*/ 	.word	0x00006c40
        /*0350*/ 	.word	0x000000ff
        /*0354*/ 	.word	0x000000e8
        /*0358*/ 	.short	0x010a
        /*035a*/ 	.byte	0x04
	.zero		1


	//   ....[45]....
        /*035c*/ 	.word	0x00007050
        /*0360*/ 	.word	0x000000ff
        /*0364*/ 	.word	0x000000c0
        /*0368*/ 	.short	0x010a
        /*036a*/ 	.byte	0x05
	.zero		1


	//   ....[46]....
        /*036c*/ 	.word	0x00007140
        /*0370*/ 	.word	0x000000ff
        /*0374*/ 	.word	0x000000a0
        /*0378*/ 	.short	0x010b
        /*037a*/ 	.byte	0x05
	.zero		1


	//   ....[47]....
        /*037c*/ 	.word	0x000071a0
        /*0380*/ 	.word	0x000000ff
        /*0384*/ 	.word	0x00000000
        /*0388*/ 	.short	0x0101
        /*038a*/ 	.byte	0x04
	.zero		1


	//   ....[48]....
        /*038c*/ 	.word	0x000071d0
        /*0390*/ 	.word	0x000000ff
        /*0394*/ 	.word	0x000000c8
        /*0398*/ 	.short	0x010a
        /*039a*/ 	.byte	0x05
	.zero		1


	//   ....[49]....
        /*039c*/ 	.word	0x000072e0
        /*03a0*/ 	.word	0x000000ff
        /*03a4*/ 	.word	0x000000a8
        /*03a8*/ 	.short	0x010b
        /*03aa*/ 	.byte	0x05
	.zero		1


	//   ....[50]....
        /*03ac*/ 	.word	0x00007350
        /*03b0*/ 	.word	0x000000ff
        /*03b4*/ 	.word	0x00000000
        /*03b8*/ 	.short	0x0101
        /*03ba*/ 	.byte	0x04
	.zero		1


	//   ....[51]....
        /*03bc*/ 	.word	0x00007380
        /*03c0*/ 	.word	0x000000ff
        /*03c4*/ 	.word	0x000000d0
        /*03c8*/ 	.short	0x010a
        /*03ca*/ 	.byte	0x05
	.zero		1


	//   ....[52]....
        /*03cc*/ 	.word	0x00007470
        /*03d0*/ 	.word	0x000000ff
        /*03d4*/ 	.word	0x000000b0
        /*03d8*/ 	.short	0x010b
        /*03da*/ 	.byte	0x05
	.zero		1


	//   ....[53]....
        /*03dc*/ 	.word	0x000074d0
        /*03e0*/ 	.word	0x000000ff
        /*03e4*/ 	.word	0x00000000
        /*03e8*/ 	.short	0x0101
        /*03ea*/ 	.byte	0x04
	.zero		1


	//   ....[54]....
        /*03ec*/ 	.word	0x00007500
        /*03f0*/ 	.word	0x000000ff
        /*03f4*/ 	.word	0x000000d8
        /*03f8*/ 	.short	0x010a
        /*03fa*/ 	.byte	0x05
	.zero		1


	//   ....[55]....
        /*03fc*/ 	.word	0x00007610
        /*0400*/ 	.word	0x000000ff
        /*0404*/ 	.word	0x000000b8
        /*0408*/ 	.short	0x010b
        /*040a*/ 	.byte	0x05
	.zero		1


	//   ....[56]....
        /*040c*/ 	.word	0x00007700
        /*0410*/ 	.word	0x000000ff
        /*0414*/ 	.word	0x00000000
        /*0418*/ 	.short	0x0101
        /*041a*/ 	.byte	0x04
	.zero		1


	//   ....[57]....
        /*041c*/ 	.word	0x00007d50
        /*0420*/ 	.word	0x00000003
        /*0424*/ 	.word	0x000000c0
        /*0428*/ 	.short	0x010a
        /*042a*/ 	.byte	0x3f
	.zero		1


	//   ....[58]....
        /*042c*/ 	.word	0x00007d90
        /*0430*/ 	.word	0x00000003
        /*0434*/ 	.word	0x000000c8
        /*0438*/ 	.short	0x010a
        /*043a*/ 	.byte	0x3f
	.zero		1


	//   ....[59]....
        /*043c*/ 	.word	0x00007dd0
        /*0440*/ 	.word	0x00000003
        /*0444*/ 	.word	0x000000d0
        /*0448*/ 	.short	0x010a
        /*044a*/ 	.byte	0x3f
	.zero		1


	//   ....[60]....
        /*044c*/ 	.word	0x00007e20
        /*0450*/ 	.word	0x00000003
        /*0454*/ 	.word	0x000000d8
        /*0458*/ 	.short	0x010a
        /*045a*/ 	.byte	0x3f
	.zero		1


	//   ....[61]....
        /*045c*/ 	.word	0x00008160
        /*0460*/ 	.word	0x00000015
        /*0464*/ 	.word	0x00000050
        /*0468*/ 	.short	0x010a
        /*046a*/ 	.byte	0x3f
	.zero		1


	//   ....[62]....
        /*046c*/ 	.word	0x000084c0
        /*0470*/ 	.word	0x00000006
        /*0474*/ 	.word	0x000000e8
        /*0478*/ 	.short	0x0101
        /*047a*/ 	.byte	0x3f
	.zero		1


	//   ....[63]....
        /*047c*/ 	.word	0x00008c20
        /*0480*/ 	.word	0x00000007
        /*0484*/ 	.word	0x00000000
        /*0488*/ 	.short	0x010a
        /*048a*/ 	.byte	0x3f
	.zero		1


	//   ....[64]....
        /*048c*/ 	.word	0x00008ca0
        /*0490*/ 	.word	0x00000009
        /*0494*/ 	.word	0x00000000
        /*0498*/ 	.short	0x010a
        /*049a*/ 	.byte	0x3f
	.zero		1


	//   ....[65]....
        /*049c*/ 	.word	0x00008d30
        /*04a0*/ 	.word	0x00000006
        /*04a4*/ 	.word	0x00000000
        /*04a8*/ 	.short	0x010a
        /*04aa*/ 	.byte	0x3f
	.zero		1


	//   ....[66]....
        /*04ac*/ 	.word	0x00008dc0
        /*04b0*/ 	.word	0x00000009
        /*04b4*/ 	.word	0x00000000
        /*04b8*/ 	.short	0x010a
        /*04ba*/ 	.byte	0x3f
	.zero		1


	//   ....[67]....
        /*04bc*/ 	.word	0x00008e50
        /*04c0*/ 	.word	0x00000006
        /*04c4*/ 	.word	0x00000000
        /*04c8*/ 	.short	0x010a
        /*04ca*/ 	.byte	0x3f
	.zero		1


	//   ....[68]....
        /*04cc*/ 	.word	0x00008ee0
        /*04d0*/ 	.word	0x00000009
        /*04d4*/ 	.word	0x00000000
        /*04d8*/ 	.short	0x010a
        /*04da*/ 	.byte	0x3f
	.zero		1


	//   ....[69]....
        /*04dc*/ 	.word	0x00008f70
        /*04e0*/ 	.word	0x00000006
        /*04e4*/ 	.word	0x00000000
        /*04e8*/ 	.short	0x010a
        /*04ea*/ 	.byte	0x3f
	.zero		1


	//   ....[70]....
        /*04ec*/ 	.word	0x00009000
        /*04f0*/ 	.word	0x00000009
        /*04f4*/ 	.word	0x00000000
        /*04f8*/ 	.short	0x010a
        /*04fa*/ 	.byte	0x3f
	.zero		1


	//   ....[71]....
        /*04fc*/ 	.word	0x00009090
        /*0500*/ 	.word	0x00000006
        /*0504*/ 	.word	0x00000000
        /*0508*/ 	.short	0x010a
        /*050a*/ 	.byte	0x3f
	.zero		1


	//   ....[72]....
        /*050c*/ 	.word	0x00009120
        /*0510*/ 	.word	0x00000003
        /*0514*/ 	.word	0x00000000
        /*0518*/ 	.short	0x010a
        /*051a*/ 	.byte	0x3f
	.zero		1


	//   ....[73]....
        /*051c*/ 	.word	0x00009190
        /*0520*/ 	.word	0x00000005
        /*0524*/ 	.word	0x00000000
        /*0528*/ 	.short	0x010a
        /*052a*/ 	.byte	0x3f
	.zero		1


	//   ....[74]....
        /*052c*/ 	.word	0x000091f0
        /*0530*/ 	.word	0x00000005
        /*0534*/ 	.word	0x00000000
        /*0538*/ 	.short	0x010a
        /*053a*/ 	.byte	0x3f
	.zero		1


	//   ....[75]....
        /*053c*/ 	.word	0x00009240
        /*0540*/ 	.word	0x0000000d
        /*0544*/ 	.word	0x000000a0
        /*0548*/ 	.short	0x010a
        /*054a*/ 	.byte	0x3f
	.zero		1


	//   ....[76]....
        /*054c*/ 	.word	0x00009290
        /*0550*/ 	.word	0x0000000e
        /*0554*/ 	.word	0x000000a0
        /*0558*/ 	.short	0x010a
        /*055a*/ 	.byte	0x3f
	.zero		1


	//   ....[77]....
        /*055c*/ 	.word	0x000092e0
        /*0560*/ 	.word	0x0000000d
        /*0564*/ 	.word	0x000000a0
        /*0568*/ 	.short	0x010a
        /*056a*/ 	.byte	0x3f
	.zero		1


	//   ....[78]....
        /*056c*/ 	.word	0x00009330
        /*0570*/ 	.word	0x0000000a
        /*0574*/ 	.word	0x000000a0
        /*0578*/ 	.short	0x010a
        /*057a*/ 	.byte	0x3f
	.zero		1


	//   ....[79]....
        /*057c*/ 	.word	0x00009390
        /*0580*/ 	.word	0x0000000a
        /*0584*/ 	.word	0x000000e8
        /*0588*/ 	.short	0x010a
        /*058a*/ 	.byte	0x3f
	.zero		1


	//   ....[80]....
        /*058c*/ 	.word	0x000093f0
        /*0590*/ 	.word	0x00000005
        /*0594*/ 	.word	0x000000c0
        /*0598*/ 	.short	0x010a
        /*059a*/ 	.byte	0x3f
	.zero		1


	//   ....[81]....
        /*059c*/ 	.word	0x00009450
        /*05a0*/ 	.word	0x00000005
        /*05a4*/ 	.word	0x000000c8
        /*05a8*/ 	.short	0x010a
        /*05aa*/ 	.byte	0x3f
	.zero		1


	//   ....[82]....
        /*05ac*/ 	.word	0x000094b0
        /*05b0*/ 	.word	0x00000005
        /*05b4*/ 	.word	0x000000d0
        /*05b8*/ 	.short	0x010a
        /*05ba*/ 	.byte	0x3f
	.zero		1


	//   ....[83]....
        /*05bc*/ 	.word	0x00009510
        /*05c0*/ 	.word	0x00000005
        /*05c4*/ 	.word	0x000000d8
        /*05c8*/ 	.short	0x010a
        /*05ca*/ 	.byte	0x3f
	.zero		1


	//   ....[84]....
        /*05cc*/ 	.word	0x00009560
        /*05d0*/ 	.word	0x00000003
        /*05d4*/ 	.word	0x000000c0
        /*05d8*/ 	.short	0x010a
        /*05da*/ 	.byte	0x3f
	.zero		1


	//   ....[85]....
        /*05dc*/ 	.word	0x000095b0
        /*05e0*/ 	.word	0x00000003
        /*05e4*/ 	.word	0x000000c8
        /*05e8*/ 	.short	0x010a
        /*05ea*/ 	.byte	0x3f
	.zero		1


	//   ....[86]....
        /*05ec*/ 	.word	0x00009600
        /*05f0*/ 	.word	0x00000003
        /*05f4*/ 	.word	0x000000d0
        /*05f8*/ 	.short	0x010a
        /*05fa*/ 	.byte	0x3f
	.zero		1


	//   ....[87]....
        /*05fc*/ 	.word	0x000096d0
        /*0600*/ 	.word	0x00000015
        /*0604*/ 	.word	0x00000050
        /*0608*/ 	.short	0x010a
        /*060a*/ 	.byte	0x3f
	.zero		1


	//   ....[88]....
        /*060c*/ 	.word	0x000097a0
        /*0610*/ 	.word	0x00000007
        /*0614*/ 	.word	0x00000000
        /*0618*/ 	.short	0x010a
        /*061a*/ 	.byte	0x3f
	.zero		1


	//   ....[89]....
        /*061c*/ 	.word	0x000097f0
        /*0620*/ 	.word	0x00000009
        /*0624*/ 	.word	0x00000000
        /*0628*/ 	.short	0x010a
        /*062a*/ 	.byte	0x3f
	.zero		1


	//   ....[90]....
        /*062c*/ 	.word	0x00009840
        /*0630*/ 	.word	0x00000006
        /*0634*/ 	.word	0x00000000
        /*0638*/ 	.short	0x010a
        /*063a*/ 	.byte	0x3f
	.zero		1


	//   ....[91]....
        /*063c*/ 	.word	0x00009890
        /*0640*/ 	.word	0x00000009
        /*0644*/ 	.word	0x00000000
        /*0648*/ 	.short	0x010a
        /*064a*/ 	.byte	0x3f
	.zero		1


	//   ....[92]....
        /*064c*/ 	.word	0x000098e0
        /*0650*/ 	.word	0x00000006
        /*0654*/ 	.word	0x00000000
        /*0658*/ 	.short	0x010a
        /*065a*/ 	.byte	0x3f
	.zero		1


	//   ....[93]....
        /*065c*/ 	.word	0x00009930
        /*0660*/ 	.word	0x00000009
        /*0664*/ 	.word	0x00000000
        /*0668*/ 	.short	0x010a
        /*066a*/ 	.byte	0x3f
	.zero		1


	//   ....[94]....
        /*066c*/ 	.word	0x00009980
        /*0670*/ 	.word	0x00000006
        /*0674*/ 	.word	0x00000000
        /*0678*/ 	.short	0x010a
        /*067a*/ 	.byte	0x3f
	.zero		1


	//   ....[95]....
        /*067c*/ 	.word	0x000099d0
        /*0680*/ 	.word	0x00000009
        /*0684*/ 	.word	0x00000000
        /*0688*/ 	.short	0x010a
        /*068a*/ 	.byte	0x3f
	.zero		1


	//   ....[96]....
        /*068c*/ 	.word	0x00009a20
        /*0690*/ 	.word	0x00000006
        /*0694*/ 	.word	0x00000000
        /*0698*/ 	.short	0x010a
        /*069a*/ 	.byte	0x3f
	.zero		1


	//----- nvinfo : EIATTR_NUM_MBARRIERS
	.align		4
.L_36:
        /*069c*/ 	.byte	0x03, 0x38
        /*069e*/ 	.short	0x001e


	//----- nvinfo : EIATTR_EXIT_INSTR_OFFSETS
	.align		4
        /*06a0*/ 	.byte	0x04, 0x1c
        /*06a2*/ 	.short	(.L_38 - .L_37)


	//   ....[0]....
.L_37:
        /*06a4*/ 	.word	0x00000bd0


	//   ....[1]....
        /*06a8*/ 	.word	0x000013e0


	//   ....[2]....
        /*06ac*/ 	.word	0x00006570


	//   ....[3]....
        /*06b0*/ 	.word	0x00006ba0


	//   ....[4]....
        /*06b4*/ 	.word	0x00006bd0


	//   ....[5]....
        /*06b8*/ 	.word	0x00007e70


	//   ....[6]....
        /*06bc*/ 	.word	0x00009170


	//----- nvinfo : EIATTR_MAX_THREADS
	.align		4
.L_38:
        /*06c0*/ 	.byte	0x04, 0x05
        /*06c2*/ 	.short	(.L_40 - .L_39)
.L_39:
        /*06c4*/ 	.word	0x00000180
        /*06c8*/ 	.word	0x00000001
        /*06cc*/ 	.word	0x00000001


	//----- nvinfo : EIATTR_CRS_STACK_SIZE
	.align		4
.L_40:
        /*06d0*/ 	.byte	0x04, 0x1e
        /*06d2*/ 	.short	(.L_42 - .L_41)
.L_41:
        /*06d4*/ 	.word	0x00000000


	//----- nvinfo : EIATTR_CBANK_PARAM_SIZE
	.align		4
.L_42:
        /*06d8*/ 	.byte	0x03, 0x19
        /*06da*/ 	.short	0x0770


	//----- nvinfo : EIATTR_PARAM_CBANK
	.align		4
        /*06dc*/ 	.byte	0x04, 0x0a
        /*06de*/ 	.short	(.L_44 - .L_43)
	.align		4
.L_43:
        /*06e0*/ 	.word	index@(.nv.constant0._ZN7cutlass13device_kernelINS_4gemm6kernel13GemmUniversalIN4cute5tupleIJiiiiEEENS1_10collective13CollectiveMmaINS1_37MainloopSm90TmaGmmaWarpSpecializedFP8ILi10ENS5_IJNS4_1CILi1EEESB_SB_EEENS1_35KernelTmaWarpSpecializedCooperativeEEENS5_IJNSA_ILi256EEENSA_ILi64EEESG_EEENS_12float_e4m3_tENS5_IJlSB_lEEESI_SJ_NS4_8TiledMMAINS4_8MMA_AtomIJNS4_4SM904GMMA30MMA_64x64x32_F32E4M3E4M3_SS_TNILNSN_7ScaleInE1ELSP_1EEEEEENS4_6LayoutINS5_IJNSA_ILi2EEESB_SB_EEENS5_IJSB_NSA_ILi0EEESV_EEEEENS5_IJNS4_10UnderscoreESY_SY_EEEEENS4_13SM90_TMA_LOADENS4_14ComposedLayoutINS4_7SwizzleILi2ELi4ELi3EEENS4_18smem_ptr_flag_bitsILi8EEENSS_INS5_IJNSA_ILi8EEESG_EEENS5_IJSG_SB_EEEEEEEvNS4_8identityES11_S1B_vS1C_EENS_8epilogue10collective18CollectiveEpilogueINS1E_22Sm90TmaWarpSpecializedILi4ELi2ELi16ELb0ELb0EEEJSH_NS5_IJNSA_ILi128EEENSA_ILi32EEEEEESI_SJ_SI_SJ_NS1E_6fusion15FusionCallbacksIS1I_NS1M_13LinCombEltActINS1E_6thread4ReLuESI_fSI_fLNS_15FloatRoundStyleE2EEESH_S1L_JEEES11_NS12_INS13_ILi1ELi4ELi3EEES16_NSS_INS5_IJS17_S1K_EEENS5_IJS1K_SB_EEEEEEENS4_39AutoVectorizingCopyWithAssumedAlignmentILi128EEENS4_14SM90_TMA_STOREES1Y_S20_NS4_9Copy_AtomIJNS4_17SM90_U32x4_STSM_NENS_6half_tEEEEvEEEvvEEEEvNT_6ParamsE)
        /*06e4*/ 	.short	0x0210
        /*06e6*/ 	.short	0x0770


	//----- nvinfo : EIATTR_SW_WAR
	.align		4
.L_44:
        /*06e8*/ 	.byte	0x04, 0x36
        /*06ea*/ 	.short	(.L_46 - .L_45)
.L_45:
        /*06ec*/ 	.word	0x00000008
.L_46:


//--------------------- .nv.callgraph             --------------------------
	.section	.nv.callgraph,"",@"SHT_CUDA_CALLGRAPH"
	.align	4
	.sectionentsize	8
	.align		4
        /*0000*/ 	.word	0x00000000
	.align		4
        /*0004*/ 	.word	0xffffffff
	.align		4
        /*0008*/ 	.word	index@(_ZN7cutlass13device_kernelINS_4gemm6kernel13GemmUniversalIN4cute5tupleIJiiiiEEENS1_10collective13CollectiveMmaINS1_37MainloopSm90TmaGmmaWarpSpecializedFP8ILi10ENS5_IJNS4_1CILi1EEESB_SB_EEENS1_35KernelTmaWarpSpecializedCooperativeEEENS5_IJNSA_ILi256EEENSA_ILi64EEESG_EEENS_12float_e4m3_tENS5_IJlSB_lEEESI_SJ_NS4_8TiledMMAINS4_8MMA_AtomIJNS4_4SM904GMMA30MMA_64x64x32_F32E4M3E4M3_SS_TNILNSN_7ScaleInE1ELSP_1EEEEEENS4_6LayoutINS5_IJNSA_ILi2EEESB_SB_EEENS5_IJSB_NSA_ILi0EEESV_EEEEENS5_IJNS4_10UnderscoreESY_SY_EEEEENS4_13SM90_TMA_LOADENS4_14ComposedLayoutINS4_7SwizzleILi2ELi4ELi3EEENS4_18smem_ptr_flag_bitsILi8EEENSS_INS5_IJNSA_ILi8EEESG_EEENS5_IJSG_SB_EEEEEEEvNS4_8identityES11_S1B_vS1C_EENS_8epilogue10collective18CollectiveEpilogueINS1E_22Sm90TmaWarpSpecializedILi4ELi2ELi16ELb0ELb0EEEJSH_NS5_IJNSA_ILi128EEENSA_ILi32EEEEEESI_SJ_SI_SJ_NS1E_6fusion15FusionCallbacksIS1I_NS1M_13LinCombEltActINS1E_6thread4ReLuESI_fSI_fLNS_15FloatRoundStyleE2EEESH_S1L_JEEES11_NS12_INS13_ILi1ELi4ELi3EEES16_NSS_INS5_IJS17_S1K_EEENS5_IJS1K_SB_EEEEEEENS4_39AutoVectorizingCopyWithAssumedAlignmentILi128EEENS4_14SM90_TMA_STOREES1Y_S20_NS4_9Copy_AtomIJNS4_17SM90_U32x4_STSM_NENS_6half_tEEEEvEEEvvEEEEvNT_6ParamsE)
	.align		4
        /*000c*/ 	.word	index@(__assertfail)
	.align		4
        /*0010*/ 	.word	0x00000000
	.align		4
        /*0014*/ 	.word	0xfffffffe
	.align		4
        /*0018*/ 	.word	0x00000000
	.align		4
        /*001c*/ 	.word	0xfffffffd
	.align		4
        /*0020*/ 	.word	0x00000000
	.align		4
        /*0024*/ 	.word	0xfffffffc


//--------------------- .nv.constant4             --------------------------
	.section	.nv.constant4,"a",@progbits
	.align	8
	.align		8
.nv.constant4:
        /*0000*/ 	.dword	__assertfail
	.align		8
        /*0008*/ 	.dword	__unnamed_1
	.align		8
        /*0010*/ 	.dword	__unnamed_2
	.align		8
        /*0018*/ 	.dword	_ZN39_INTERNAL_f81f4f56_4_k_cu_8572a4e9_28004cuda3std3__45__cpo5beginE
	.align		8
        /*0020*/ 	.dword	_ZN39_INTERNAL_f81f4f56_4_k_cu_8572a4e9_28004cuda3std3__45__cpo3endE
	.align		8
        /*0028*/ 	.dword	_ZN39_INTERNAL_f81f4f56_4_k_cu_8572a4e9_28004cuda3std3__45__cpo6cbeginE
	.align		8
        /*0030*/ 	.dword	_ZN39_INTERNAL_f81f4f56_4_k_cu_8572a4e9_28004cuda3std3__45__cpo4cendE
	.align		8
        /*0038*/ 	.dword	_ZN39_INTERNAL_f81f4f56_4_k_cu_8572a4e9_28004cuda3std3__441_GLOBAL__N__f81f4f56_4_k_cu_8572a4e9_28006ignoreE
	.align		8
        /*0040*/ 	.dword	_ZN39_INTERNAL_f81f4f56_4_k_cu_8572a4e9_28004cuda3std3__419piecewise_constructE
	.align		8
        /*0048*/ 	.dword	_ZN39_INTERNAL_f81f4f56_4_k_cu_8572a4e9_28004cuda3std3__48in_placeE
	.align		8
        /*0050*/ 	.dword	_ZN39_INTERNAL_f81f4f56_4_k_cu_8572a4e9_28004cuda3std6ranges3__45__cpo4swapE
	.align		8
        /*0058*/ 	.dword	_ZN39_INTERNAL_f81f4f56_4_k_cu_8572a4e9_28004cuda3std6ranges3__45__cpo9iter_moveE
	.align		8
        /*0060*/ 	.dword	_ZN39_INTERNAL_f81f4f56_4_k_cu_8572a4e9_28004cute7productE
	.align		8
        /*0068*/ 	.dword	_ZN39_INTERNAL_f81f4f56_4_k_cu_8572a4e9_28004cute1_E
	.align		8
        /*0070*/ 	.dword	$str$24
	.align		8
        /*0078*/ 	.dword	$str$25


//--------------------- .text._ZN7cutlass13device_kernelINS_4gemm6kernel13GemmUniversalIN4cute5tupleIJiiiiEEENS1_10collective13CollectiveMmaINS1_37MainloopSm90TmaGmmaWarpSpecializedFP8ILi10ENS5_IJNS4_1CILi1EEESB_SB_EEENS1_35KernelTmaWarpSpecializedCooperativeEEENS5_IJNSA_ILi256EEENSA_ILi64EEESG_EEENS_12float_e4m3_tENS5_IJlSB_lEEESI_SJ_NS4_8TiledMMAINS4_8MMA_AtomIJNS4_4SM904GMMA30MMA_64x64x32_F32E4M3E4M3_SS_TNILNSN_7ScaleInE1ELSP_1EEEEEENS4_6LayoutINS5_IJNSA_ILi2EEESB_SB_EEENS5_IJSB_NSA_ILi0EEESV_EEEEENS5_IJNS4_10UnderscoreESY_SY_EEEEENS4_13SM90_TMA_LOADENS4_14ComposedLayoutINS4_7SwizzleILi2ELi4ELi3EEENS4_18smem_ptr_flag_bitsILi8EEENSS_INS5_IJNSA_ILi8EEESG_EEENS5_IJSG_SB_EEEEEEEvNS4_8identityES11_S1B_vS1C_EENS_8epilogue10collective18CollectiveEpilogueINS1E_22Sm90TmaWarpSpecializedILi4ELi2ELi16ELb0ELb0EEEJSH_NS5_IJNSA_ILi128EEENSA_ILi32EEEEEESI_SJ_SI_SJ_NS1E_6fusion15FusionCallbacksIS1I_NS1M_13LinCombEltActINS1E_6thread4ReLuESI_fSI_fLNS_15FloatRoundStyleE2EEESH_S1L_JEEES11_NS12_INS13_ILi1ELi4ELi3EEES16_NSS_INS5_IJS17_S1K_EEENS5_IJS1K_SB_EEEEEEENS4_39AutoVectorizingCopyWithAssumedAlignmentILi128EEENS4_14SM90_TMA_STOREES1Y_S20_NS4_9Copy_AtomIJNS4_17SM90_U32x4_STSM_NENS_6half_tEEEEvEEEvvEEEEvNT_6ParamsE --------------------------
	.section	.text._ZN7cutlass13device_kernelINS_4gemm6kernel13GemmUniversalIN4cute5tupleIJiiiiEEENS1_10collective13CollectiveMmaINS1_37MainloopSm90TmaGmmaWarpSpecializedFP8ILi10ENS5_IJNS4_1CILi1EEESB_SB_EEENS1_35KernelTmaWarpSpecializedCooperativeEEENS5_IJNSA_ILi256EEENSA_ILi64EEESG_EEENS_12float_e4m3_tENS5_IJlSB_lEEESI_SJ_NS4_8TiledMMAINS4_8MMA_AtomIJNS4_4SM904GMMA30MMA_64x64x32_F32E4M3E4M3_SS_TNILNSN_7ScaleInE1ELSP_1EEEEEENS4_6LayoutINS5_IJNSA_ILi2EEESB_SB_EEENS5_IJSB_NSA_ILi0EEESV_EEEEENS5_IJNS4_10UnderscoreESY_SY_EEEEENS4_13SM90_TMA_LOADENS4_14ComposedLayoutINS4_7SwizzleILi2ELi4ELi3EEENS4_18smem_ptr_flag_bitsILi8EEENSS_INS5_IJNSA_ILi8EEESG_EEENS5_IJSG_SB_EEEEEEEvNS4_8identityES11_S1B_vS1C_EENS_8epilogue10collective18CollectiveEpilogueINS1E_22Sm90TmaWarpSpecializedILi4ELi2ELi16ELb0ELb0EEEJSH_NS5_IJNSA_ILi128EEENSA_ILi32EEEEEESI_SJ_SI_SJ_NS1E_6fusion15FusionCallbacksIS1I_NS1M_13LinCombEltActINS1E_6thread4ReLuESI_fSI_fLNS_15FloatRoundStyleE2EEESH_S1L_JEEES11_NS12_INS13_ILi1ELi4ELi3EEES16_NSS_INS5_IJS17_S1K_EEENS5_IJS1K_SB_EEEEEEENS4_39AutoVectorizingCopyWithAssumedAlignmentILi128EEENS4_14SM90_TMA_STOREES1Y_S20_NS4_9Copy_AtomIJNS4_17SM90_U32x4_STSM_NENS_6half_tEEEEvEEEvvEEEEvNT_6ParamsE,"ax",@progbits
	.align	128
.text._ZN7cutlass13device_kernelINS_4gemm6kernel13GemmUniversalIN4cute5tupleIJiiiiEEENS1_10collective13CollectiveMmaINS1_37MainloopSm90TmaGmmaWarpSpecializedFP8ILi10ENS5_IJNS4_1CILi1EEESB_SB_EEENS1_35KernelTmaWarpSpecializedCooperativeEEENS5_IJNSA_ILi256EEENSA_ILi64EEESG_EEENS_12float_e4m3_tENS5_IJlSB_lEEESI_SJ_NS4_8TiledMMAINS4_8MMA_AtomIJNS4_4SM904GMMA30MMA_64x64x32_F32E4M3E4M3_SS_TNILNSN_7ScaleInE1ELSP_1EEEEEENS4_6LayoutINS5_IJNSA_ILi2EEESB_SB_EEENS5_IJSB_NSA_ILi0EEESV_EEEEENS5_IJNS4_10UnderscoreESY_SY_EEEEENS4_13SM90_TMA_LOADENS4_14ComposedLayoutINS4_7SwizzleILi2ELi4ELi3EEENS4_18smem_ptr_flag_bitsILi8EEENSS_INS5_IJNSA_ILi8EEESG_EEENS5_IJSG_SB_EEEEEEEvNS4_8identityES11_S1B_vS1C_EENS_8epilogue10collective18CollectiveEpilogueINS1E_22Sm90TmaWarpSpecializedILi4ELi2ELi16ELb0ELb0EEEJSH_NS5_IJNSA_ILi128EEENSA_ILi32EEEEEESI_SJ_SI_SJ_NS1E_6fusion15FusionCallbacksIS1I_NS1M_13LinCombEltActINS1E_6thread4ReLuESI_fSI_fLNS_15FloatRoundStyleE2EEESH_S1L_JEEES11_NS12_INS13_ILi1ELi4ELi3EEES16_NSS_INS5_IJS17_S1K_EEENS5_IJS1K_SB_EEEEEEENS4_39AutoVectorizingCopyWithAssumedAlignmentILi128EEENS4_14SM90_TMA_STOREES1Y_S20_NS4_9Copy_AtomIJNS4_17SM90_U32x4_STSM_NENS_6half_tEEEEvEEEvvEEEEvNT_6ParamsE:
        .type           _ZN7cutlass13device_kernelINS_4gemm6kernel13GemmUniversalIN4cute5tupleIJiiiiEEENS1_10collective13CollectiveMmaINS1_37MainloopSm90TmaGmmaWarpSpecializedFP8ILi10ENS5_IJNS4_1CILi1EEESB_SB_EEENS1_35KernelTmaWarpSpecializedCooperativeEEENS5_IJNSA_ILi256EEENSA_ILi64EEESG_EEENS_12float_e4m3_tENS5_IJlSB_lEEESI_SJ_NS4_8TiledMMAINS4_8MMA_AtomIJNS4_4SM904GMMA30MMA_64x64x32_F32E4M3E4M3_SS_TNILNSN_7ScaleInE1ELSP_1EEEEEENS4_6LayoutINS5_IJNSA_ILi2EEESB_SB_EEENS5_IJSB_NSA_ILi0EEESV_EEEEENS5_IJNS4_10UnderscoreESY_SY_EEEEENS4_13SM90_TMA_LOADENS4_14ComposedLayoutINS4_7SwizzleILi2ELi4ELi3EEENS4_18smem_ptr_flag_bitsILi8EEENSS_INS5_IJNSA_ILi8EEESG_EEENS5_IJSG_SB_EEEEEEEvNS4_8identityES11_S1B_vS1C_EENS_8epilogue10collective18CollectiveEpilogueINS1E_22Sm90TmaWarpSpecializedILi4ELi2ELi16ELb0ELb0EEEJSH_NS5_IJNSA_ILi128EEENSA_ILi32EEEEEESI_SJ_SI_SJ_NS1E_6fusion15FusionCallbacksIS1I_NS1M_13LinCombEltActINS1E_6thread4ReLuESI_fSI_fLNS_15FloatRoundStyleE2EEESH_S1L_JEEES11_NS12_INS13_ILi1ELi4ELi3EEES16_NSS_INS5_IJS17_S1K_EEENS5_IJS1K_SB_EEEEEEENS4_39AutoVectorizingCopyWithAssumedAlignmentILi128EEENS4_14SM90_TMA_STOREES1Y_S20_NS4_9Copy_AtomIJNS4_17SM90_U32x4_STSM_NENS_6half_tEEEEvEEEvvEEEEvNT_6ParamsE,@function
        .size           _ZN7cutlass13device_kernelINS_4gemm6kernel13GemmUniversalIN4cute5tupleIJiiiiEEENS1_10collective13CollectiveMmaINS1_37MainloopSm90TmaGmmaWarpSpecializedFP8ILi10ENS5_IJNS4_1CILi1EEESB_SB_EEENS1_35KernelTmaWarpSpecializedCooperativeEEENS5_IJNSA_ILi256EEENSA_ILi64EEESG_EEENS_12float_e4m3_tENS5_IJlSB_lEEESI_SJ_NS4_8TiledMMAINS4_8MMA_AtomIJNS4_4SM904GMMA30MMA_64x64x32_F32E4M3E4M3_SS_TNILNSN_7ScaleInE1ELSP_1EEEEEENS4_6LayoutINS5_IJNSA_ILi2EEESB_SB_EEENS5_IJSB_NSA_ILi0EEESV_EEEEENS5_IJNS4_10UnderscoreESY_SY_EEEEENS4_13SM90_TMA_LOADENS4_14ComposedLayoutINS4_7SwizzleILi2ELi4ELi3EEENS4_18smem_ptr_flag_bitsILi8EEENSS_INS5_IJNSA_ILi8EEESG_EEENS5_IJSG_SB_EEEEEEEvNS4_8identityES11_S1B_vS1C_EENS_8epilogue10collective18CollectiveEpilogueINS1E_22Sm90TmaWarpSpecializedILi4ELi2ELi16ELb0ELb0EEEJSH_NS5_IJNSA_ILi128EEENSA_ILi32EEEEEESI_SJ_SI_SJ_NS1E_6fusion15FusionCallbacksIS1I_NS1M_13LinCombEltActINS1E_6thread4ReLuESI_fSI_fLNS_15FloatRoundStyleE2EEESH_S1L_JEEES11_NS12_INS13_ILi1ELi4ELi3EEES16_NSS_INS5_IJS17_S1K_EEENS5_IJS1K_SB_EEEEEEENS4_39AutoVectorizingCopyWithAssumedAlignmentILi128EEENS4_14SM90_TMA_STOREES1Y_S20_NS4_9Copy_AtomIJNS4_17SM90_U32x4_STSM_NENS_6half_tEEEEvEEEvvEEEEvNT_6ParamsE,(.L_x_201 - _ZN7cutlass13device_kernelINS_4gemm6kernel13GemmUniversalIN4cute5tupleIJiiiiEEENS1_10collective13CollectiveMmaINS1_37MainloopSm90TmaGmmaWarpSpecializedFP8ILi10ENS5_IJNS4_1CILi1EEESB_SB_EEENS1_35KernelTmaWarpSpecializedCooperativeEEENS5_IJNSA_ILi256EEENSA_ILi64EEESG_EEENS_12float_e4m3_tENS5_IJlSB_lEEESI_SJ_NS4_8TiledMMAINS4_8MMA_AtomIJNS4_4SM904GMMA30MMA_64x64x32_F32E4M3E4M3_SS_TNILNSN_7ScaleInE1ELSP_1EEEEEENS4_6LayoutINS5_IJNSA_ILi2EEESB_SB_EEENS5_IJSB_NSA_ILi0EEESV_EEEEENS5_IJNS4_10UnderscoreESY_SY_EEEEENS4_13SM90_TMA_LOADENS4_14ComposedLayoutINS4_7SwizzleILi2ELi4ELi3EEENS4_18smem_ptr_flag_bitsILi8EEENSS_INS5_IJNSA_ILi8EEESG_EEENS5_IJSG_SB_EEEEEEEvNS4_8identityES11_S1B_vS1C_EENS_8epilogue10collective18CollectiveEpilogueINS1E_22Sm90TmaWarpSpecializedILi4ELi2ELi16ELb0ELb0EEEJSH_NS5_IJNSA_ILi128EEENSA_ILi32EEEEEESI_SJ_SI_SJ_NS1E_6fusion15FusionCallbacksIS1I_NS1M_13LinCombEltActINS1E_6thread4ReLuESI_fSI_fLNS_15FloatRoundStyleE2EEESH_S1L_JEEES11_NS12_INS13_ILi1ELi4ELi3EEES16_NSS_INS5_IJS17_S1K_EEENS5_IJS1K_SB_EEEEEEENS4_39AutoVectorizingCopyWithAssumedAlignmentILi128EEENS4_14SM90_TMA_STOREES1Y_S20_NS4_9Copy_AtomIJNS4_17SM90_U32x4_STSM_NENS_6half_tEEEEvEEEvvEEEEvNT_6ParamsE)
        .other          _ZN7cutlass13device_kernelINS_4gemm6kernel13GemmUniversalIN4cute5tupleIJiiiiEEENS1_10collective13CollectiveMmaINS1_37MainloopSm90TmaGmmaWarpSpecializedFP8ILi10ENS5_IJNS4_1CILi1EEESB_SB_EEENS1_35KernelTmaWarpSpecializedCooperativeEEENS5_IJNSA_ILi256EEENSA_ILi64EEESG_EEENS_12float_e4m3_tENS5_IJlSB_lEEESI_SJ_NS4_8TiledMMAINS4_8MMA_AtomIJNS4_4SM904GMMA30MMA_64x64x32_F32E4M3E4M3_SS_TNILNSN_7ScaleInE1ELSP_1EEEEEENS4_6LayoutINS5_IJNSA_ILi2EEESB_SB_EEENS5_IJSB_NSA_ILi0EEESV_EEEEENS5_IJNS4_10UnderscoreESY_SY_EEEEENS4_13SM90_TMA_LOADENS4_14ComposedLayoutINS4_7SwizzleILi2ELi4ELi3EEENS4_18smem_ptr_flag_bitsILi8EEENSS_INS5_IJNSA_ILi8EEESG_EEENS5_IJSG_SB_EEEEEEEvNS4_8identityES11_S1B_vS1C_EENS_8epilogue10collective18CollectiveEpilogueINS1E_22Sm90TmaWarpSpecializedILi4ELi2ELi16ELb0ELb0EEEJSH_NS5_IJNSA_ILi128EEENSA_ILi32EEEEEESI_SJ_SI_SJ_NS1E_6fusion15FusionCallbacksIS1I_NS1M_13LinCombEltActINS1E_6thread4ReLuESI_fSI_fLNS_15FloatRoundStyleE2EEESH_S1L_JEEES11_NS12_INS13_ILi1ELi4ELi3EEES16_NSS_INS5_IJS17_S1K_EEENS5_IJS1K_SB_EEEEEEENS4_39AutoVectorizingCopyWithAssumedAlignmentILi128EEENS4_14SM90_TMA_STOREES1Y_S20_NS4_9Copy_AtomIJNS4_17SM90_U32x4_STSM_NENS_6half_tEEEEvEEEvvEEEEvNT_6ParamsE,@"STO_CUDA_ENTRY STV_DEFAULT"
_ZN7cutlass13device_kernelINS_4gemm6kernel13GemmUniversalIN4cute5tupleIJiiiiEEENS1_10collective13CollectiveMmaINS1_37MainloopSm90TmaGmmaWarpSpecializedFP8ILi10ENS5_IJNS4_1CILi1EEESB_SB_EEENS1_35KernelTmaWarpSpecializedCooperativeEEENS5_IJNSA_ILi256EEENSA_ILi64EEESG_EEENS_12float_e4m3_tENS5_IJlSB_lEEESI_SJ_NS4_8TiledMMAINS4_8MMA_AtomIJNS4_4SM904GMMA30MMA_64x64x32_F32E4M3E4M3_SS_TNILNSN_7ScaleInE1ELSP_1EEEEEENS4_6LayoutINS5_IJNSA_ILi2EEESB_SB_EEENS5_IJSB_NSA_ILi0EEESV_EEEEENS5_IJNS4_10UnderscoreESY_SY_EEEEENS4_13SM90_TMA_LOADENS4_14ComposedLayoutINS4_7SwizzleILi2ELi4ELi3EEENS4_18smem_ptr_flag_bitsILi8EEENSS_INS5_IJNSA_ILi8EEESG_EEENS5_IJSG_SB_EEEEEEEvNS4_8identityES11_S1B_vS1C_EENS_8epilogue10collective18CollectiveEpilogueINS1E_22Sm90TmaWarpSpecializedILi4ELi2ELi16ELb0ELb0EEEJSH_NS5_IJNSA_ILi128EEENSA_ILi32EEEEEESI_SJ_SI_SJ_NS1E_6fusion15FusionCallbacksIS1I_NS1M_13LinCombEltActINS1E_6thread4ReLuESI_fSI_fLNS_15FloatRoundStyleE2EEESH_S1L_JEEES11_NS12_INS13_ILi1ELi4ELi3EEES16_NSS_INS5_IJS17_S1K_EEENS5_IJS1K_SB_EEEEEEENS4_39AutoVectorizingCopyWithAssumedAlignmentILi128EEENS4_14SM90_TMA_STOREES1Y_S20_NS4_9Copy_AtomIJNS4_17SM90_U32x4_STSM_NENS_6half_tEEEEvEEEvvEEEEvNT_6ParamsE:
[----:B------:R-:W1:Y:S01]  /*0000*/  LDC R1, c[0x0][0x28] ;  /* 0x00000a00ff017b82 */ /* 0x000e620000000800 */
[----:B------:R-:W2:Y:S07]  /*0010*/  S2R R18, SR_TID.X ;  /* 0x0000000000127919 */ /* 0x000eae0000002100 */
[----:B------:R-:W3:Y:S01]  /*0020*/  LDC.64 R8, c[0x0][0x588] ;  /* 0x00016200ff087b82 */ /* 0x000ee20000000a00 */
[----:B------:R-:W-:Y:S01]  /*0030*/  ELECT P0, URZ, PT ;  /* 0x00000000003f782f */ /* 0x000fe20003800000 */
[----:B------:R-:W-:Y:S01]  /*0040*/  BSSY B0, `(.L_x_0) ;  /* 0x0000016000007945 */ /* 0x000fe20003800000 */
[----:B--2---:R-:W-:-:S02]  /*0050*/  SHF.R.U32.HI R0, RZ, 0x5, R18 ;  /* 0x00000005ff007819 */ /* 0x004fc40000011612 */
[----:B------:R-:W-:-:S03]  /*0060*/  SHF.R.U32.HI R4, RZ, 0x7, R18 ;  /* 0x00000007ff047819 */ /* 0x000fc60000011612 */
[----:B------:R-:W2:Y:S04]  /*0070*/  SHFL.IDX PT, R3, R0, RZ, 0x1f ;  /* 0x00001fff00037589 */ /* 0x000ea800000e0000 */
[----:B------:R4:W1:Y:S01]  /*0080*/  SHFL.IDX PT, R6, R4, RZ, 0x1f ;  /* 0x00001fff04067589 */ /* 0x00086200000e0000 */
[----:B--2---:R-:W-:Y:S02]  /*0090*/  ISETP.NE.OR P0, PT, R3, RZ, !P0 ;  /* 0x000000ff0300720c */ /* 0x004fe40004705670 */
[----:B------:R-:W-:-:S11]  /*00a0*/  SHF.R.S32.HI R2, RZ, 0x1f, R3 ;  /* 0x0000001fff027819 */ /* 0x000fd60000011403 */
[----:B-1-34-:R-:W-:Y:S05]  /*00b0*/  @P0 BRA `(.L_x_1) ;  /* 0x0000000000380947 */ /* 0x01afea0003800000 */
[----:B------:R-:W-:Y:S02]  /*00c0*/  ULDC.64 UR4, c[0x0][0x198] ;  /* 0x0000660000047ab9 */ /* 0x000fe40000000a00 */
[----:B------:R-:W-:Y:S02]  /*00d0*/  UIADD3 UR6, UP0, UR4, 0xf0, URZ ;  /* 0x000000f004067890 */ /* 0x000fe4000ff1e03f */
[----:B------:R-:W-:Y:S02]  /*00e0*/  UIADD3 UR8, UP1, UR4, 0x1f0, URZ ;  /* 0x000001f004087890 */ /* 0x000fe4000ff3e03f */
[----:B------:R-:W-:Y:S02]  /*00f0*/  UIADD3 UR10, UP2, UR4, 0x3f0, URZ ;  /* 0x000003f0040a7890 */ /* 0x000fe4000ff5e03f */
[----:B------:R-:W-:Y:S02]  /*0100*/  UIADD3 UR4, UP3, UR4, 0x4f0, URZ ;  /* 0x000004f004047890 */ /* 0x000fe4000ff7e03f */
[----:B------:R-:W-:-:S02]  /*0110*/  UIADD3.X UR7, URZ, UR5, URZ, UP0, !UPT ;  /* 0x000000053f077290 */ /* 0x000fc400087fe43f */
[----:B------:R-:W-:Y:S02]  /*0120*/  UIADD3.X UR9, URZ, UR5, URZ, UP1, !UPT ;  /* 0x000000053f097290 */ /* 0x000fe40008ffe43f */
[----:B------:R-:W-:Y:S02]  /*0130*/  UIADD3.X UR11, URZ, UR5, URZ, UP2, !UPT ;  /* 0x000000053f0b7290 */ /* 0x000fe400097fe43f */
[----:B------:R-:W-:-:S03]  /*0140*/  UIADD3.X UR5, URZ, UR5, URZ, UP3, !UPT ;  /* 0x000000053f057290 */ /* 0x000fc60009ffe43f */
[----:B------:R1:W-:Y:S02]  /*0150*/  UTMACCTL.PF [UR6] ;  /* 0x00000000060079b9 */ /* 0x0003e40008040000 */
[----:B------:R1:W-:Y:S02]  /*0160*/  UTMACCTL.PF [UR8] ;  /* 0x00000000080079b9 */ /* 0x0003e40008040000 */
[----:B------:R1:W-:Y:S02]  /*0170*/  UTMACCTL.PF [UR10] ;  /* 0x000000000a0079b9 */ /* 0x0003e40008040000 */
[----:B------:R1:W-:Y:S02]  /*0180*/  UTMACCTL.PF [UR4] ;  /* 0x00000000040079b9 */ /* 0x0003e40008040000 */
[----:B-1----:R-:W-:Y:S01]  /*0190*/  NOP ;  /* 0x0000000000007918 */ /* 0x002fe20000000000 */
.L_x_1:
[----:B------:R-:W-:Y:S05]  /*01a0*/  BSYNC B0 ;  /* 0x0000000000007941 */ /* 0x000fea0003800000 */
.L_x_0:
[----:B------:R-:W-:Y:S01]  /*01b0*/  ULDC.64 UR4, c[0x0][0x590] ;  /* 0x0001640000047ab9 */ /* 0x000fe20000000a00 */
[----:B------:R-:W-:Y:S01]  /*01c0*/  LEA.HI R2, R2, R3, RZ, 0x2 ;  /* 0x0000000302027211 */ /* 0x000fe200078f10ff */
[----:B------:R-:W-:Y:S01]  /*01d0*/  ULDC.64 UR40, c[0x0][0x208] ;  /* 0x0000820000287ab9 */ /* 0x000fe20000000a00 */
[----:B------:R-:W-:Y:S01]  /*01e0*/  ISETP.NE.U32.AND P2, PT, RZ, UR4, PT ;  /* 0x00000004ff007c0c */ /* 0x000fe2000bf45070 */
[----:B------:R-:W-:Y:S01]  /*01f0*/  IMAD.MOV.U32 R4, RZ, RZ, R8 ;  /* 0x000000ffff047224 */ /* 0x000fe200078e0008 */
[----:B------:R-:W-:Y:S01]  /*0200*/  LOP3.LUT R2, R2, 0xfffffffc, RZ, 0xc0, !PT ;  /* 0xfffffffc02027812 */ /* 0x000fe200078ec0ff */
[----:B------:R-:W-:Y:S01]  /*0210*/  IMAD.MOV.U32 R5, RZ, RZ, R9 ;  /* 0x000000ffff057224 */ /* 0x000fe200078e0009 */
[----:B------:R-:W-:-:S03]  /*0220*/  ISETP.NE.AND.EX P3, PT, RZ, UR5, PT, P2 ;  /* 0x00000005ff007c0c */ /* 0x000fc6000bf65320 */
[--C-:B------:R-:W-:Y:S01]  /*0230*/  IMAD.IADD R3, R3, 0x1, -R2.reuse ;  /* 0x0000000103037824 */ /* 0x100fe200078e0a02 */
[----:B------:R-:W-:-:S09]  /*0240*/  PRMT R2, RZ, 0x7610, R2 ;  /* 0x00007610ff027816 */ /* 0x000fd20000000002 */
[----:B------:R-:W-:Y:S05]  /*0250*/  @P3 BRA `(.L_x_2) ;  /* 0x0000000000303947 */ /* 0x000fea0003800000 */
[----:B------:R-:W-:Y:S02]  /*0260*/  ULDC.64 UR6, c[0x0][0x588] ;  /* 0x0001620000067ab9 */ /* 0x000fe40000000a00 */
[----:B------:R-:W-:-:S04]  /*0270*/  ISETP.NE.U32.AND P0, PT, RZ, UR6, PT ;  /* 0x00000006ff007c0c */ /* 0x000fc8000bf05070 */
[----:B------:R-:W-:-:S13]  /*0280*/  ISETP.NE.AND.EX P0, PT, RZ, UR7, PT, P0 ;  /* 0x00000007ff007c0c */ /* 0x000fda000bf05300 */
[----:B------:R-:W-:Y:S05]  /*0290*/  @!P0 BRA `(.L_x_3) ;  /* 0x0000000000108947 */ /* 0x000fea0003800000 */
[----:B------:R-:W2:Y:S02]  /*02a0*/  LDG.E R2, desc[UR40][R4.64] ;  /* 0x0000002804027981 */ /* 0x000ea4000c1e1900 */
[----:B--2---:R-:W-:Y:S01]  /*02b0*/  FSETP.NEU.AND P1, PT, R2, RZ, PT ;  /* 0x000000ff0200720b */ /* 0x004fe20003f2d000 */
[----:B------:R-:W-:Y:S01]  /*02c0*/  IMAD.MOV.U32 R2, RZ, RZ, 0x1 ;  /* 0x00000001ff027424 */ /* 0x000fe200078e00ff */
[----:B------:R-:W-:Y:S11]  /*02d0*/  BRA `(.L_x_2) ;  /* 0x0000000000107947 */ /* 0x000ff60003800000 */
.L_x_3:
[----:B------:R-:W-:Y:S01]  /*02e0*/  ULDC UR6, c[0x0][0x580] ;  /* 0x0001600000067ab9 */ /* 0x000fe20000000800 */
[----:B------:R-:W-:Y:S02]  /*02f0*/  MOV R2, 0x1 ;  /* 0x0000000100027802 */ /* 0x000fe40000000f00 */
[----:B------:R-:W-:Y:S02]  /*0300*/  CS2R R4, SRZ ;  /* 0x0000000000047805 */ /* 0x000fe4000001ff00 */
[----:B------:R-:W-:-:S13]  /*0310*/  FSETP.NEU.AND P1, PT, RZ, UR6, PT ;  /* 0x00000006ff007c0b */ /* 0x000fda000bf2d000 */
.L_x_2:
[----:B------:R-:W-:Y:S02]  /*0320*/  ISETP.NE.U32.AND P4, PT, R4, RZ, PT ;  /* 0x000000ff0400720c */ /* 0x000fe40003f85070 */
[----:B------:R-:W-:Y:S02]  /*0330*/  ISETP.NE.AND.EX P5, PT, RZ, UR5, PT, P2 ;  /* 0x00000005ff007c0c */ /* 0x000fe4000bfa5320 */
[----:B------:R-:W-:Y:S02]  /*0340*/  ISETP.NE.AND.EX P2, PT, R5, RZ, PT, P4 ;  /* 0x000000ff0500720c */ /* 0x000fe40003f45340 */
[----:B------:R-:W-:-:S11]  /*0350*/  PLOP3.LUT P0, PT, PT, PT, PT, 0x8, 0x0 ;  /* 0x000000000000781c */ /* 0x000fd60003f0e170 */
[----:B------:R-:W-:Y:S05]  /*0360*/  @P2 BRA P5, `(.L_x_4) ;  /* 0x0000000000342947 */ /* 0x000fea0002800000 */
[----:B------:R-:W-:-:S04]  /*0370*/  ISETP.NE.U32.AND P0, PT, RZ, UR4, PT ;  /* 0x00000004ff007c0c */ /* 0x000fc8000bf05070 */
[----:B------:R-:W-:-:S13]  /*0380*/  ISETP.NE.AND.EX P0, PT, RZ, UR5, PT, P0 ;  /* 0x00000005ff007c0c */ /* 0x000fda000bf05300 */
[----:B------:R-:W-:Y:S05]  /*0390*/  @!P0 BRA `(.L_x_5) ;  /* 0x0000000000248947 */ /* 0x000fea0003800000 */
[----:B------:R-:W-:Y:S02]  /*03a0*/  PRMT R2, R2, 0x9910, RZ ;  /* 0x0000991002027816 */ /* 0x000fe400000000ff */
[----:B------:R-:W-:Y:S02]  /*03b0*/  ISETP.NE.U32.AND P0, PT, R4, RZ, PT ;  /* 0x000000ff0400720c */ /* 0x000fe40003f05070 */
[----:B------:R-:W-:Y:S02]  /*03c0*/  ISETP.NE.AND P2, PT, R2, RZ, PT ;  /* 0x000000ff0200720c */ /* 0x000fe40003f45270 */
[----:B------:R-:W-:Y:S02]  /*03d0*/  ISETP.NE.AND.EX P0, PT, R5, RZ, PT, P0 ;  /* 0x000000ff0500720c */ /* 0x000fe40003f05300 */
[----:B------:R-:W-:-:S09]  /*03e0*/  SEL R2, RZ, 0xffffffff, P1 ;  /* 0xffffffffff027807 */ /* 0x000fd20000800000 */
[----:B------:R-:W-:-:S04]  /*03f0*/  @!P2 SEL R2, RZ, 0xffffffff, P0 ;  /* 0xffffffffff02a807 */ /* 0x000fc80000000000 */
[----:B------:R-:W-:-:S04]  /*0400*/  LOP3.LUT R2, R2, 0x1, RZ, 0xc0, !PT ;  /* 0x0000000102027812 */ /* 0x000fc800078ec0ff */
[----:B------:R-:W-:Y:S01]  /*0410*/  ISETP.EQ.U32.AND P0, PT, R2, 0x1, PT ;  /* 0x000000010200780c */ /* 0x000fe20003f02070 */
[----:B------:R-:W-:-:S12]  /*0420*/  BRA `(.L_x_4) ;  /* 0x0000000000047947 */ /* 0x000fd80003800000 */
.L_x_5:
[----:B------:R-:W-:-:S13]  /*0430*/  PLOP3.LUT P0, PT, P1, PT, PT, 0x8, 0x0 ;  /* 0x000000000000781c */ /* 0x000fda0000f0e170 */
.L_x_4:
[----:B------:R-:W1:Y:S02]  /*0440*/  SHFL.IDX PT, R2, R0, RZ, 0x1f ;  /* 0x00001fff00027589 */ /* 0x000e6400000e0000 */
[----:B-1----:R-:W-:-:S13]  /*0450*/  ISETP.NE.AND P1, PT, R2, RZ, PT ;  /* 0x000000ff0200720c */ /* 0x002fda0003f25270 */
[----:B------:R-:W-:Y:S05]  /*0460*/  @P1 BRA `(.L_x_6) ;  /* 0x0000000000941947 */ /* 0x000fea0003800000 */
[----:B------:R-:W-:Y:S01]  /*0470*/  ELECT P1, URZ, PT ;  /* 0x00000000003f782f */ /* 0x000fe20003820000 */
[----:B------:R-:W-:-:S12]  /*0480*/  BSSY B0, `(.L_x_6) ;  /* 0x0000023000007945 */ /* 0x000fd80003800000 */
[----:B------:R-:W-:Y:S05]  /*0490*/  @!P1 BRA `(.L_x_7) ;  /* 0x0000000000849947 */ /* 0x000fea0003800000 */
[----:B------:R-:W1:Y:S01]  /*04a0*/  S2UR UR8, SR_CgaCtaId ;  /* 0x00000000000879c3 */ /* 0x000e620000008800 */
[----:B------:R-:W-:Y:S01]  /*04b0*/  UMOV UR4, 0x400 ;  /* 0x0000040000047882 */ /* 0x000fe20000000000 */
[----:B------:R-:W-:Y:S01]  /*04c0*/  UMOV UR5, 0x1 ;  /* 0x0000000100057882 */ /* 0x000fe20000000000 */
[----:B------:R-:W-:Y:S02]  /*04d0*/  UMOV UR6, 0x100 ;  /* 0x0000010000067882 */ /* 0x000fe40000000000 */
[----:B------:R-:W-:-:S04]  /*04e0*/  UIADD3 UR6, -UR6, 0x100000, URZ ;  /* 0x0010000006067890 */ /* 0x000fc8000fffe13f */
[----:B------:R-:W-:Y:S02]  /*04f0*/  USHF.L.U32 UR7, UR6, 0xb, URZ ;  /* 0x0000000b06077899 */ /* 0x000fe4000800063f */
[----:B------:R-:W-:Y:S02]  /*0500*/  USHF.L.U32 UR6, UR6, 0x1, URZ ;  /* 0x0000000106067899 */ /* 0x000fe4000800063f */
[----:B-1----:R-:W-:Y:S02]  /*0510*/  ULEA UR8, UR8, UR4, 0x18 ;  /* 0x0000000408087291 */ /* 0x002fe4000f8ec03f */
[----:B------:R-:W-:-:S04]  /*0520*/  UIADD3 UR4, -UR5, 0x100000, URZ ;  /* 0x0010000005047890 */ /* 0x000fc8000fffe13f */
[----:B------:R-:W-:Y:S02]  /*0530*/  USHF.L.U32 UR5, UR4, 0xb, URZ ;  /* 0x0000000b04057899 */ /* 0x000fe4000800063f */
[----:B------:R-:W-:Y:S01]  /*0540*/  USHF.L.U32 UR4, UR4, 0x1, URZ ;  /* 0x0000000104047899 */ /* 0x000fe2000800063f */
[----:B------:R-:W1:Y:S11]  /*0550*/  FENCE.VIEW.ASYNC.S ;  /* 0x00000000000073c6 */ /* 0x000e760000000000 */
[----:B-1----:R1:W2:Y:S01]  /*0560*/  SYNCS.EXCH.64 URZ, [UR8], UR4 ;  /* 0x00000004083f75b2 */ /* 0x0022a20008000100 */
[----:B------:R1:W3:Y:S01]  /*0570*/  SYNCS.EXCH.64 URZ, [UR8+0x50], UR6 ;  /* 0x00005006083f75b2 */ /* 0x0002e20008000100 */
[----:B------:R1:W4:Y:S01]  /*0580*/  SYNCS.EXCH.64 URZ, [UR8+0x8], UR4 ;  /* 0x00000804083f75b2 */ /* 0x0003220008000100 */
[----:B------:R1:W1:Y:S01]  /*0590*/  SYNCS.EXCH.64 URZ, [UR8+0x58], UR6 ;  /* 0x00005806083f75b2 */ /* 0x0002620008000100 */
        /* <DEDUP_REMOVED lines=16> */
[----:B------:R-:W-:Y:S01]  /*06a0*/  NOP ;  /* 0x0000000000007918 */ /* 0x000fe20000000000 */
.L_x_7:
[----:B-1----:R-:W-:Y:S05]  /*06b0*/  BSYNC B0 ;  /* 0x0000000000007941 */ /* 0x002fea0003800000 */
.L_x_6:
[----:B------:R-:W1:Y:S01]  /*06c0*/  SHFL.IDX PT, R4, R0, RZ, 0x1f ;  /* 0x00001fff00047589 */ /* 0x000e6200000e0000 */
[----:B------:R-:W2:Y:S01]  /*06d0*/  LDC R2, c[0x0][0x904] ;  /* 0x00024100ff027b82 */ /* 0x000ea20000000800 */
[----:B------:R-:W-:Y:S01]  /*06e0*/  NOP ;  /* 0x0000000000007918 */ /* 0x000fe20000000000 */
[----:B-1----:R-:W-:-:S13]  /*06f0*/  ISETP.NE.AND P1, PT, R4, RZ, PT ;  /* 0x000000ff0400720c */ /* 0x002fda0003f25270 */
[----:B------:R-:W-:Y:S05]  /*0700*/  @P1 BRA `(.L_x_8) ;  /* 0x0000000000581947 */ /* 0x000fea0003800000 */
[----:B------:R-:W1:Y:S01]  /*0710*/  S2UR UR5, SR_CgaCtaId ;  /* 0x00000000000579c3 */ /* 0x000e620000008800 */
[----:B------:R-:W-:Y:S01]  /*0720*/  UMOV UR4, 0x400 ;  /* 0x0000040000047882 */ /* 0x000fe20000000000 */
[----:B------:R-:W-:Y:S01]  /*0730*/  UMOV UR6, 0x20 ;  /* 0x0000002000067882 */ /* 0x000fe20000000000 */
[----:B------:R-:W-:Y:S01]  /*0740*/  UMOV UR7, 0x100 ;  /* 0x0000010000077882 */ /* 0x000fe20000000000 */
[----:B------:R-:W-:Y:S01]  /*0750*/  ELECT P1, URZ, PT ;  /* 0x00000000003f782f */ /* 0x000fe20003820000 */
[----:B-1----:R-:W-:Y:S02]  /*0760*/  ULEA UR8, UR5, UR4, 0x18 ;  /* 0x0000000405087291 */ /* 0x002fe4000f8ec03f */
[----:B------:R-:W-:-:S04]  /*0770*/  UIADD3 UR4, -UR6, 0x100000, URZ ;  /* 0x0010000006047890 */ /* 0x000fc8000fffe13f */
[----:B------:R-:W-:Y:S02]  /*0780*/  USHF.L.U32 UR5, UR4, 0xb, URZ ;  /* 0x0000000b04057899 */ /* 0x000fe4000800063f */
[----:B------:R-:W-:Y:S02]  /*0790*/  USHF.L.U32 UR4, UR4, 0x1, URZ ;  /* 0x0000000104047899 */ /* 0x000fe4000800063f */
[----:B------:R-:W-:-:S04]  /*07a0*/  UIADD3 UR6, -UR7, 0x100000, URZ ;  /* 0x0010000007067890 */ /* 0x000fc8000fffe13f */
[----:B------:R-:W-:Y:S02]  /*07b0*/  USHF.L.U32 UR7, UR6, 0xb, URZ ;  /* 0x0000000b06077899 */ /* 0x000fe4000800063f */
[----:B------:R-:W-:Y:S01]  /*07c0*/  USHF.L.U32 UR6, UR6, 0x1, URZ ;  /* 0x0000000106067899 */ /* 0x000fe2000800063f */
[----:B------:R-:W1:Y:S03]  /*07d0*/  FENCE.VIEW.ASYNC.S ;  /* 0x00000000000073c6 */ /* 0x000e660000000000 */
[----:B-1----:R1:W1:Y:S08]  /*07e0*/  SYNCS.EXCH.64 URZ, [UR8+0xa0], UR4 ;  /* 0x0000a004083f75b2 */ /* 0x0022700008000100 */
        /* <DEDUP_REMOVED lines=8> */
.L_x_8:
[----:B------:R-:W5:Y:S01]  /*0870*/  SHFL.IDX PT, R0, R0, RZ, 0x1f ;  /* 0x00001fff00007589 */ /* 0x000f6200000e0000 */
[----:B------:R-:W-:Y:S01]  /*0880*/  ELECT P1, URZ, PT ;  /* 0x00000000003f782f */ /* 0x000fe20003820000 */
[----:B------:R-:W3:Y:S01]  /*0890*/  S2UR UR36, SR_CgaCtaId ;  /* 0x00000000002479c3 */ /* 0x000ee20000008800 */
[----:B--2---:R-:W-:Y:S01]  /*08a0*/  ISETP.NE.AND P6, PT, R2, 0x1, PT ;  /* 0x000000010200780c */ /* 0x004fe20003fc5270 */
[----:B------:R-:W2:Y:S01]  /*08b0*/  S2R R7, SR_CTAID.Y ;  /* 0x0000000000077919 */ /* 0x000ea20000002600 */
[----:B-1----:R-:W-:Y:S01]  /*08c0*/  UMOV UR4, 0x20 ;  /* 0x0000002000047882 */ /* 0x002fe20000000000 */
[----:B------:R-:W-:Y:S01]  /*08d0*/  ISETP.NE.AND P4, PT, R3, RZ, PT ;  /* 0x000000ff0300720c */ /* 0x000fe20003f85270 */
[----:B------:R-:W-:Y:S01]  /*08e0*/  NOP ;  /* 0x0000000000007918 */ /* 0x000fe20000000000 */
[----:B------:R-:W1:Y:S01]  /*08f0*/  S2R R10, SR_CTAID.X ;  /* 0x00000000000a7919 */ /* 0x000e620000002500 */
[----:B------:R-:W-:Y:S02]  /*0900*/  P2R R4, PR, RZ, 0x40 ;  /* 0x00000040ff047803 */ /* 0x000fe40000000000 */
[----:B------:R-:W-:-:S05]  /*0910*/  MOV R11, RZ ;  /* 0x000000ff000b7202 */ /* 0x000fca0000000f00 */
[----:B------:R-:W1:Y:S01]  /*0920*/  @P6 LDC R17, c[0x0][0x10] ;  /* 0x00000400ff116b82 */ /* 0x000e620000000800 */
[----:B------:R-:W-:Y:S01]  /*0930*/  @P6 IMAD.MOV.U32 R5, RZ, RZ, RZ ;  /* 0x000000ffff056224 */ /* 0x000fe200078e00ff */
[----:B-----5:R-:W-:-:S06]  /*0940*/  ISETP.NE.OR P2, PT, R0, RZ, !P1 ;  /* 0x000000ff0000720c */ /* 0x020fcc0004f45670 */
[----:B------:R-:W5:Y:S01]  /*0950*/  @!P6 LDC R12, c[0x0][0xc] ;  /* 0x00000300ff0ceb82 */ /* 0x000f620000000800 */
[----:B------:R-:W-:-:S04]  /*0960*/  ISETP.EQ.OR P1, PT, R3, 0x3, !P4 ;  /* 0x000000030300780c */ /* 0x000fc80006722670 */
[----:B------:R-:W-:-:S04]  /*0970*/  ISETP.EQ.AND P1, PT, R6, RZ, P1 ;  /* 0x000000ff0600720c */ /* 0x000fc80000f22270 */
[----:B------:R-:W-:Y:S01]  /*0980*/  SEL R19, RZ, 0x1, !P1 ;  /* 0x00000001ff137807 */ /* 0x000fe20004800000 */
[----:B--2---:R-:W-:Y:S01]  /*0990*/  @P6 IMAD.MOV.U32 R4, RZ, RZ, R7 ;  /* 0x000000ffff046224 */ /* 0x004fe200078e0007 */
[----:B------:R-:W-:Y:S01]  /*09a0*/  VOTEU.ALL UP0, P2 ;  /* 0x00000000003f7886 */ /* 0x000fe20001000000 */
[----:B------:R-:W-:Y:S02]  /*09b0*/  VOTEU.ALL UP1, P2 ;  /* 0x00000000003f7886 */ /* 0x000fe40001020000 */
[----:B-1----:R-:W-:Y:S02]  /*09c0*/  @P6 IMAD.WIDE.U32 R16, R10, R17, R4 ;  /* 0x000000110a106225 */ /* 0x002fe400078e0004 */
[----:B------:R-:W-:Y:S01]  /*09d0*/  @!UP0 UMOV UR6, 0x400 ;  /* 0x0000040000068882 */ /* 0x000fe20000000000 */
[----:B------:R-:W-:-:S04]  /*09e0*/  @!UP0 UIADD3 UR4, -UR4, 0x100000, URZ ;  /* 0x0010000004048890 */ /* 0x000fc8000fffe13f */
[----:B------:R-:W-:Y:S02]  /*09f0*/  @!UP0 USHF.L.U32 UR5, UR4, 0xb, URZ ;  /* 0x0000000b04058899 */ /* 0x000fe4000800063f */
[----:B------:R-:W-:Y:S01]  /*0a00*/  @!UP0 USHF.L.U32 UR4, UR4, 0x1, URZ ;  /* 0x0000000104048899 */ /* 0x000fe2000800063f */
[----:B------:R-:W-:Y:S01]  /*0a10*/  @P6 IMAD.MOV.U32 R5, RZ, RZ, RZ ;  /* 0x000000ffff056224 */ /* 0x000fe200078e00ff */
[----:B---3--:R-:W-:Y:S01]  /*0a20*/  @!UP0 ULEA UR8, UR36, UR6, 0x18 ;  /* 0x0000000624088291 */ /* 0x008fe2000f8ec03f */
[----:B------:R-:W-:Y:S01]  /*0a30*/  VOTEU.ALL UP0, P2 ;  /* 0x00000000003f7886 */ /* 0x000fe20001000000 */
[C---:B------:R-:W-:Y:S01]  /*0a40*/  ISETP.NE.AND P2, PT, R6.reuse, RZ, PT ;  /* 0x000000ff0600720c */ /* 0x040fe20003f45270 */
[----:B------:R-:W-:Y:S01]  /*0a50*/  ULDC UR6, c[0x0][0xc] ;  /* 0x0000030000067ab9 */ /* 0x000fe20000000800 */
[----:B------:R-:W-:Y:S01]  /*0a60*/  ULDC UR7, c[0x0][0x10] ;  /* 0x0000040000077ab9 */ /* 0x000fe20000000800 */
[----:B------:R-:W-:Y:S01]  /*0a70*/  VIADD R6, R6, 0xffffffff ;  /* 0xffffffff06067836 */ /* 0x000fe20000000000 */
[----:B------:R-:W-:Y:S01]  /*0a80*/  ISETP.EQ.AND P5, PT, R3, 0x2, !P2 ;  /* 0x000000020300780c */ /* 0x000fe200057a2270 */
[----:B------:R-:W-:-:S02]  /*0a90*/  @P6 IMAD.IADD R17, R17, 0x1, R5 ;  /* 0x0000000111116824 */ /* 0x000fc400078e0205 */
[----:B-----5:R-:W-:Y:S01]  /*0aa0*/  @!P6 IMAD.WIDE.U32 R4, R12, R7, R10 ;  /* 0x000000070c04e225 */ /* 0x020fe200078e000a */
[----:B------:R-:W-:Y:S01]  /*0ab0*/  ISETP.GE.U32.AND P1, PT, R6, 0x2, PT ;  /* 0x000000020600780c */ /* 0x000fe20003f26070 */
[----:B------:R-:W1:Y:S02]  /*0ac0*/  FENCE.VIEW.ASYNC.S ;  /* 0x00000000000073c6 */ /* 0x000e640000000000 */
[----:B-1----:R-:W4:Y:S01]  /*0ad0*/  @!UP0 SYNCS.EXCH.64 URZ, [UR8+0xe0], UR4 ;  /* 0x0000e004083f85b2 */ /* 0x002f220008000100 */
[----:B------:R-:W-:Y:S01]  /*0ae0*/  SEL R0, RZ, 0x1, !P5 ;  /* 0x00000001ff007807 */ /* 0x000fe20006800000 */
[----:B------:R-:W-:Y:S01]  /*0af0*/  @!P6 IMAD.MOV.U32 R16, RZ, RZ, R4 ;  /* 0x000000ffff10e224 */ /* 0x000fe200078e0004 */
[----:B------:R-:W-:Y:S01]  /*0b00*/  SEL R19, R19, 0x2, P1 ;  /* 0x0000000213137807 */ /* 0x000fe20000800000 */
[----:B------:R-:W-:Y:S01]  /*0b10*/  @!P6 IMAD.MOV.U32 R17, RZ, RZ, R5 ;  /* 0x000000ffff11e224 */ /* 0x000fe200078e0005 */
[----:B------:R-:W-:Y:S01]  /*0b20*/  SEL R0, R0, 0x2, P1 ;  /* 0x0000000200007807 */ /* 0x000fe20000800000 */
[----:B------:R1:W4:Y:S01]  /*0b30*/  @!UP1 SYNCS.EXCH.64 URZ, [UR8+0xe8], UR4 ;  /* 0x0000e804083f95b2 */ /* 0x0003220008000100 */
[----:B------:R-:W-:Y:S01]  /*0b40*/  NOP ;  /* 0x0000000000007918 */ /* 0x000fe20000000000 */
[----:B-1----:R-:W-:-:S03]  /*0b50*/  UIMAD.WIDE.U32 UR4, UR6, UR7, URZ ;  /* 0x00000007060472a5 */ /* 0x002fc6000f8e003f */
[----:B------:R-:W-:Y:S02]  /*0b60*/  ULDC UR6, c[0x0][0x14] ;  /* 0x0000050000067ab9 */ /* 0x000fe40000000800 */
[----:B------:R-:W-:Y:S02]  /*0b70*/  UIMAD.WIDE.U32 UR38, UR4, UR6, URZ ;  /* 0x00000006042672a5 */ /* 0x000fe4000f8e003f */
[----:B------:R-:W-:-:S04]  /*0b80*/  UIMAD UR37, UR5, UR6, URZ ;  /* 0x00000006052572a4 */ /* 0x000fc8000f8e023f */
[----:B------:R-:W-:Y:S01]  /*0b90*/  UIADD3 UR37, UR39, UR37, URZ ;  /* 0x0000002527257290 */ /* 0x000fe2000fffe03f */
[----:B----4-:R-:W-:Y:S06]  /*0ba0*/  BAR.SYNC.DEFER_BLOCKING 0x0 ;  /* 0x0000000000007b1d */ /* 0x010fec0000010000 */
[----:B------:R-:W-:Y:S05]  /*0bb0*/  @!P2 BRA `(.L_x_9) ;  /* 0x000000580070a947 */ /* 0x000fea0003800000 */
[----:B------:R-:W-:-:S13]  /*0bc0*/  ISETP.GT.U32.AND P0, PT, R6, 0x1, PT ;  /* 0x000000010600780c */ /* 0x000fda0003f04070 */
[----:B------:R-:W-:Y:S05]  /*0bd0*/  @P0 EXIT ;  /* 0x000000000000094d */ /* 0x000fea0003800000 */
[----:B------:R-:W-:Y:S01]  /*0be0*/  ULDC.64 UR4, c[0x0][0x8f8] ;  /* 0x00023e0000047ab9 */ /* 0x000fe20000000a00 */
[----:B------:R-:W-:Y:S01]  /*0bf0*/  UMOV UR47, 0xffffffff ;  /* 0xffffffff002f7882 */ /* 0x000fe20000000000 */
[----:B------:R-:W-:Y:S01]  /*0c00*/  ISETP.GE.U32.AND P0, PT, R16, UR4, PT ;  /* 0x0000000410007c0c */ /* 0x000fe2000bf06070 */
[----:B------:R-:W-:Y:S01]  /*0c10*/  IMAD.MOV.U32 R3, RZ, RZ, -0x1 ;  /* 0xffffffffff037424 */ /* 0x000fe200078e00ff */
[----:B------:R-:W-:Y:S02]  /*0c20*/  PRMT R22, RZ, 0x7610, R22 ;  /* 0x00007610ff167816 */ /* 0x000fe40000000016 */
[----:B------:R-:W-:Y:S02]  /*0c30*/  ISETP.GE.U32.AND.EX P0, PT, R17, UR5, PT, P0 ;  /* 0x0000000511007c0c */ /* 0x000fe4000bf06100 */
[----:B------:R-:W-:Y:S02]  /*0c40*/  MOV R8, 0xffffffff ;  /* 0xffffffff00087802 */ /* 0x000fe40000000f00 */
[----:B------:R-:W-:-:S09]  /*0c50*/  PRMT R6, RZ, 0x7610, R6 ;  /* 0x00007610ff067816 */ /* 0x000fd20000000006 */
[----:B------:R-:W-:Y:S05]  /*0c60*/  @P0 BRA `(.L_x_10) ;  /* 0x0000000400580947 */ /* 0x000fea0003800000 */
[----:B------:R-:W1:Y:S01]  /*0c70*/  LDC.64 R20, c[0x0][0x8d0] ;  /* 0x00023400ff147b82 */ /* 0x000e620000000a00 */
[----:B------:R-:W-:Y:S02]  /*0c80*/  IMAD.MOV.U32 R4, RZ, RZ, R16 ;  /* 0x000000ffff047224 */ /* 0x000fe400078e0010 */
[----:B------:R-:W-:-:S05]  /*0c90*/  IMAD.MOV.U32 R5, RZ, RZ, R17 ;  /* 0x000000ffff057224 */ /* 0x000fca00078e0011 */
[----:B------:R-:W2:Y:S08]  /*0ca0*/  LDC R6, c[0x0][0x8d8] ;  /* 0x00023600ff067b82 */ /* 0x000eb00000000800 */
[----:B------:R-:W3:Y:S01]  /*0cb0*/  LDC.64 R24, c[0x0][0x8c8] ;  /* 0x00023200ff187b82 */ /* 0x000ee20000000a00 */
[----:B-1----:R-:W-:-:S04]  /*0cc0*/  ISETP.NE.U32.AND P0, PT, R20, RZ, PT ;  /* 0x000000ff1400720c */ /* 0x002fc80003f05070 */
[----:B------:R-:W-:-:S13]  /*0cd0*/  ISETP.NE.AND.EX P0, PT, R21, RZ, PT, P0 ;  /* 0x000000ff1500720c */ /* 0x000fda0003f05300 */
[----:B--23--:R-:W-:Y:S05]  /*0ce0*/  @!P0 BRA `(.L_x_11) ;  /* 0x0000000000288947 */ /* 0x00cfea0003800000 */
[----:B------:R-:W1:Y:S02]  /*0cf0*/  LDC R3, c[0x0][0x8dc] ;  /* 0x00023700ff037b82 */ /* 0x000e640000000800 */
[----:B-1----:R-:W-:-:S05]  /*0d00*/  IADD3 R3, P0, R16, R3, RZ ;  /* 0x0000000310037210 */ /* 0x002fca0007f1e0ff */
[----:B------:R-:W-:-:S04]  /*0d10*/  IMAD.X R15, RZ, RZ, R17, P0 ;  /* 0x000000ffff0f7224 */ /* 0x000fc800000e0611 */
[----:B------:R-:W-:-:S04]  /*0d20*/  IMAD.WIDE.U32 R4, R15, R20, RZ ;  /* 0x000000140f047225 */ /* 0x000fc800078e00ff */
[----:B------:R-:W-:-:S04]  /*0d30*/  IMAD.WIDE.U32 R8, P0, R3, R21, R4 ;  /* 0x0000001503087225 */ /* 0x000fc80007800004 */
[----:B------:R-:W-:Y:S01]  /*0d40*/  IMAD.WIDE.U32 R4, R3, R20, RZ ;  /* 0x0000001403047225 */ /* 0x000fe200078e00ff */
[----:B------:R-:W-:-:S03]  /*0d50*/  MOV R12, R9 ;  /* 0x00000009000c7202 */ /* 0x000fc60000000f00 */
[----:B------:R-:W-:Y:S01]  /*0d60*/  IMAD.X R13, RZ, RZ, RZ, P0 ;  /* 0x000000ffff0d7224 */ /* 0x000fe200000e06ff */
[----:B------:R-:W-:-:S05]  /*0d70*/  IADD3 RZ, P0, R5, R8, RZ ;  /* 0x0000000805ff7210 */ /* 0x000fca0007f1e0ff */
[----:B------:R-:W-:-:S08]  /*0d80*/  IMAD.WIDE.U32.X R4, R15, R21, R12, P0 ;  /* 0x000000150f047225 */ /* 0x000fd000000e040c */
.L_x_11:
[-CC-:B------:R-:W-:Y:S01]  /*0d90*/  SHF.R.U64 R30, R4, R6.reuse, R5.reuse ;  /* 0x00000006041e7219 */ /* 0x180fe20000001205 */
[----:B------:R-:W1:Y:S01]  /*0da0*/  LDC.64 R26, c[0x0][0x8e8] ;  /* 0x00023a00ff1a7b82 */ /* 0x000e620000000a00 */
[----:B------:R-:W-:Y:S01]  /*0db0*/  SHF.R.U32.HI R4, RZ, R6, R5 ;  /* 0x00000006ff047219 */ /* 0x000fe20000011605 */
[----:B------:R-:W-:Y:S01]  /*0dc0*/  ULDC UR4, c[0x0][0x150] ;  /* 0x0000540000047ab9 */ /* 0x000fe20000000800 */
[----:B------:R-:W-:Y:S02]  /*0dd0*/  IADD3 R11, P0, RZ, -R30, RZ ;  /* 0x8000001eff0b7210 */ /* 0x000fe40007f1e0ff */
[----:B------:R-:W-:-:S03]  /*0de0*/  I2FP.F32.U32 R3, R10 ;  /* 0x0000000a00037245 */ /* 0x000fc60000201000 */
[----:B------:R-:W2:Y:S01]  /*0df0*/  LDC R8, c[0x0][0x8c0] ;  /* 0x00023000ff087b82 */ /* 0x000ea20000000800 */
[----:B------:R-:W-:Y:S02]  /*0e00*/  IMAD.X R13, RZ, RZ, ~R4, P0 ;  /* 0x000000ffff0d7224 */ /* 0x000fe400000e0e04 */
[----:B------:R-:W-:Y:S01]  /*0e10*/  FMUL R3, R3, UR4 ;  /* 0x0000000403037c20 */ /* 0x000fe20008400000 */
[----:B------:R-:W-:Y:S01]  /*0e20*/  IMAD.WIDE.U32 R4, R11, R24, R16 ;  /* 0x000000180b047225 */ /* 0x000fe200078e0010 */
[----:B------:R-:W-:-:S03]  /*0e30*/  ULDC UR4, c[0x0][0x154] ;  /* 0x0000550000047ab9 */ /* 0x000fc60000000800 */
[----:B------:R-:W-:Y:S01]  /*0e40*/  IMAD R6, R13, R24, RZ ;  /* 0x000000180d067224 */ /* 0x000fe200078e02ff */
[----:B------:R-:W3:Y:S01]  /*0e50*/  LDC R15, c[0x0][0x900] ;  /* 0x00024000ff0f7b82 */ /* 0x000ee20000000800 */
[----:B------:R-:W4:Y:S02]  /*0e60*/  F2I.U32.TRUNC.NTZ R3, R3 ;  /* 0x0000000300037305 */ /* 0x000f24000020f000 */
[----:B------:R-:W-:-:S04]  /*0e70*/  IMAD R11, R11, R25, R6 ;  /* 0x000000190b0b7224 */ /* 0x000fc800078e0206 */
[----:B------:R-:W-:Y:S01]  /*0e80*/  IMAD.IADD R5, R5, 0x1, R11 ;  /* 0x0000000105057824 */ /* 0x000fe200078e020b */
[----:B------:R-:W5:Y:S01]  /*0e90*/  LDC R13, c[0x0][0x8b0] ;  /* 0x00022c00ff0d7b82 */ /* 0x000f620000000800 */
[----:B-1----:R-:W-:-:S04]  /*0ea0*/  ISETP.NE.U32.AND P0, PT, R26, RZ, PT ;  /* 0x000000ff1a00720c */ /* 0x002fc80003f05070 */
[----:B------:R-:W-:-:S03]  /*0eb0*/  ISETP.NE.AND.EX P0, PT, R27, RZ, PT, P0 ;  /* 0x000000ff1b00720c */ /* 0x000fc60003f05300 */
[----:B------:R-:W1:Y:S01]  /*0ec0*/  LDC R9, c[0x0][0x144] ;  /* 0x00005100ff097b82 */ /* 0x000e620000000800 */
[-C--:B--2---:R-:W-:Y:S01]  /*0ed0*/  SHF.R.U64 R21, R4, R8.reuse, R5 ;  /* 0x0000000804157219 */ /* 0x084fe20000001205 */
[----:B----4-:R-:W-:Y:S01]  /*0ee0*/  IMAD.MOV R11, RZ, RZ, -R3 ;  /* 0x000000ffff0b7224 */ /* 0x010fe200078e0a03 */
[----:B------:R-:W-:Y:S02]  /*0ef0*/  I2FP.F32.U32 R4, R7 ;  /* 0x0000000700047245 */ /* 0x000fe40000201000 */
[----:B------:R-:W-:Y:S02]  /*0f00*/  SHF.R.U32.HI R6, RZ, R8, R5 ;  /* 0x00000008ff067219 */ /* 0x000fe40000011605 */
[----:B------:R-:W-:Y:S01]  /*0f10*/  MOV R8, 0x1 ;  /* 0x0000000100087802 */ /* 0x000fe20000000f00 */
[----:B------:R-:W2:Y:S01]  /*0f20*/  LDC R14, c[0x0][0x148] ;  /* 0x00005200ff0e7b82 */ /* 0x000ea20000000800 */
[----:B------:R-:W-:Y:S01]  /*0f30*/  FMUL R5, R4, UR4 ;  /* 0x0000000404057c20 */ /* 0x000fe20008400000 */
[----:B------:R-:W-:-:S05]  /*0f40*/  IMAD.MOV.U32 R4, RZ, RZ, -0x1 ;  /* 0xffffffffff047424 */ /* 0x000fca00078e00ff */
[----:B---3--:R-:W-:Y:S01]  /*0f50*/  SHF.L.U32 R4, R4, R15, RZ ;  /* 0x0000000f04047219 */ /* 0x008fe200000006ff */
[----:B------:R-:W3:Y:S01]  /*0f60*/  LDC R23, c[0x0][0x8a8] ;  /* 0x00022a00ff177b82 */ /* 0x000ee20000000800 */
[-CC-:B-----5:R-:W-:Y:S02]  /*0f70*/  SHF.R.U64 R29, R21, R13.reuse, R6.reuse ;  /* 0x0000000d151d7219 */ /* 0x1a0fe40000001206 */
[----:B------:R-:W-:Y:S02]  /*0f80*/  SHF.R.U32.HI R6, RZ, R13, R6 ;  /* 0x0000000dff067219 */ /* 0x000fe40000011606 */
[----:B------:R4:W1:Y:S01]  /*0f90*/  F2I.U32.TRUNC.NTZ R13, R5 ;  /* 0x00000005000d7305 */ /* 0x000862000020f000 */
[----:B------:R-:W-:Y:S02]  /*0fa0*/  LOP3.LUT R12, RZ, R4, RZ, 0x33, !PT ;  /* 0x00000004ff0c7212 */ /* 0x000fe400078e33ff */
[----:B------:R-:W2:Y:S01]  /*0fb0*/  LDC R20, c[0x0][0x8f0] ;  /* 0x00023c00ff147b82 */ /* 0x000ea20000000800 */
[----:B------:R-:W-:Y:S01]  /*0fc0*/  SHF.R.U64 R28, R29, R15, R6 ;  /* 0x0000000f1d1c7219 */ /* 0x000fe20000001206 */
[----:B-1----:R-:W-:Y:S01]  /*0fd0*/  IMAD R3, R9, R11, R10 ;  /* 0x0000000b09037224 */ /* 0x002fe200078e020a */
[----:B----4-:R-:W-:-:S03]  /*0fe0*/  SHF.R.U32.HI R5, RZ, R15, R6 ;  /* 0x0000000fff057219 */ /* 0x010fc60000011606 */
[----:B------:R-:W-:Y:S02]  /*0ff0*/  IMAD.MOV.U32 R4, RZ, RZ, R28 ;  /* 0x000000ffff047224 */ /* 0x000fe400078e001c */
[----:B------:R-:W1:Y:S01]  /*1000*/  LDC R24, c[0x0][0x8e0] ;  /* 0x00023800ff187b82 */ /* 0x000e620000000800 */
[----:B------:R-:W-:-:S07]  /*1010*/  SHF.L.U32 R6, R8, R15, RZ ;  /* 0x0000000f08067219 */ /* 0x000fce00000006ff */
[----:B------:R-:W4:Y:S01]  /*1020*/  LDC R25, c[0x0][0x8b8] ;  /* 0x00022e00ff197b82 */ /* 0x000f220000000800 */
[----:B------:R-:W-:Y:S05]  /*1030*/  @!P0 BRA `(.L_x_12) ;  /* 0x0000000000288947 */ /* 0x000fea0003800000 */
[----:B------:R-:W5:Y:S02]  /*1040*/  LDC R11, c[0x0][0x8f4] ;  /* 0x00023d00ff0b7b82 */ /* 0x000f640000000800 */
[----:B-----5:R-:W-:-:S05]  /*1050*/  IADD3 R11, P0, R28, R11, RZ ;  /* 0x0000000b1c0b7210 */ /* 0x020fca0007f1e0ff */
[----:B------:R-:W-:-:S04]  /*1060*/  IMAD.X R15, RZ, RZ, R5, P0 ;  /* 0x000000ffff0f7224 */ /* 0x000fc800000e0605 */
[----:B------:R-:W-:-:S04]  /*1070*/  IMAD.WIDE.U32 R4, R15, R26, RZ ;  /* 0x0000001a0f047225 */ /* 0x000fc800078e00ff */
[----:B------:R-:W-:-:S04]  /*1080*/  IMAD.WIDE.U32 R8, P0, R11, R27, R4 ;  /* 0x0000001b0b087225 */ /* 0x000fc80007800004 */
[----:B------:R-:W-:-:S04]  /*1090*/  IMAD.WIDE.U32 R4, R11, R26, RZ ;  /* 0x0000001a0b047225 */ /* 0x000fc800078e00ff */
[----:B------:R-:W-:Y:S01]  /*10a0*/  IMAD.X R11, RZ, RZ, RZ, P0 ;  /* 0x000000ffff0b7224 */ /* 0x000fe200000e06ff */
[----:B------:R-:W-:Y:S01]  /*10b0*/  IADD3 RZ, P0, R5, R8, RZ ;  /* 0x0000000805ff7210 */ /* 0x000fe20007f1e0ff */
[----:B------:R-:W-:-:S04]  /*10c0*/  IMAD.MOV.U32 R10, RZ, RZ, R9 ;  /* 0x000000ffff0a7224 */ /* 0x000fc800078e0009 */
[----:B------:R-:W-:-:S08]  /*10d0*/  IMAD.WIDE.U32.X R4, R15, R27, R10, P0 ;  /* 0x0000001b0f047225 */ /* 0x000fd000000e040a */
.L_x_12:
[----:B--2---:R-:W-:Y:S01]  /*10e0*/  SHF.R.U64 R4, R4, R20, R5 ;  /* 0x0000001404047219 */ /* 0x004fe20000001205 */
[----:B---3--:R-:W-:Y:S01]  /*10f0*/  VIADD R8, R23, 0xffffffff ;  /* 0xffffffff17087836 */ /* 0x008fe20000000000 */
[----:B------:R-:W-:Y:S02]  /*1100*/  LOP3.LUT R5, R29, R12, RZ, 0xc0, !PT ;  /* 0x0000000c1d057212 */ /* 0x000fe400078ec0ff */
[----:B------:R-:W-:Y:S01]  /*1110*/  IADD3 R13, -R13, RZ, RZ ;  /* 0x000000ff0d0d7210 */ /* 0x000fe20007ffe1ff */
[----:B------:R-:W-:Y:S01]  /*1120*/  IMAD.MOV R9, RZ, RZ, -R4 ;  /* 0x000000ffff097224 */ /* 0x000fe200078e0a04 */
[----:B------:R-:W-:Y:S01]  /*1130*/  LOP3.LUT R8, R21, R8, RZ, 0xc0, !PT ;  /* 0x0000000815087212 */ /* 0x000fe200078ec0ff */
[----:B------:R-:W-:Y:S01]  /*1140*/  IMAD R6, R6, R4, R5 ;  /* 0x0000000406067224 */ /* 0x000fe200078e0205 */
[----:B------:R-:W-:Y:S01]  /*1150*/  R2UR UR47, R30 ;  /* 0x000000001e2f72ca */ /* 0x000fe200000e0000 */
[----:B------:R-:W-:Y:S02]  /*1160*/  @P6 IMAD R3, R14, R13, R7 ;  /* 0x0000000d0e036224 */ /* 0x000fe400078e0207 */
[----:B-1----:R-:W-:-:S02]  /*1170*/  IMAD R4, R9, R24, R28 ;  /* 0x0000001809047224 */ /* 0x002fc400078e021c */
[----:B----4-:R-:W-:Y:S02]  /*1180*/  IMAD R3, R6, R25, R3 ;  /* 0x0000001906037224 */ /* 0x010fe400078e0203 */
[----:B------:R-:W-:Y:S02]  /*1190*/  IMAD R4, R4, R23, R8 ;  /* 0x0000001704047224 */ /* 0x000fe400078e0208 */
[----:B------:R-:W-:-:S03]  /*11a0*/  IMAD.MOV.U32 R6, RZ, RZ, 0x1 ;  /* 0x00000001ff067424 */ /* 0x000fc600078e00ff */
[----:B------:R-:W-:Y:S02]  /*11b0*/  SEL R8, R4, R3, !P6 ;  /* 0x0000000304087207 */ /* 0x000fe40007000000 */
[----:B------:R-:W-:-:S07]  /*11c0*/  SEL R3, R3, R4, !P6 ;  /* 0x0000000403037207 */ /* 0x000fce0007000000 */
.L_x_10:
[----:B------:R-:W-:-:S08]  /*11d0*/  NOP ;  /* 0x0000000000007918 */ /* 0x000fd00000000000 */
[----:B------:R-:W1:Y:S02]  /*11e0*/  USETMAXREG.TRY_ALLOC.CTAPOOL UP0, 0xe8 ;  /* 0x000000e8000079c8 */ /* 0x000e640008000600 */
[----:B-1----:R-:W-:-:S13]  /*11f0*/  PLOP3.LUT P0, PT, PT, PT, UP0, 0x80, 0x0 ;  /* 0x000000000000781c */ /* 0x002fda0003f0f008 */
[----:B------:R-:W-:Y:S05]  /*1200*/  @!P0 BRA `(.L_x_10) ;  /* 0xfffffffc00f08947 */ /* 0x000fea000383ffff */
[----:B------:R-:W-:Y:S02]  /*1210*/  ULDC.64 UR4, c[0x0][0x590] ;  /* 0x0001640000047ab9 */ /* 0x000fe40000000a00 */
[----:B------:R-:W-:-:S04]  /*1220*/  ISETP.NE.U32.AND P0, PT, RZ, UR4, PT ;  /* 0x00000004ff007c0c */ /* 0x000fc8000bf05070 */
[----:B------:R-:W-:-:S13]  /*1230*/  ISETP.NE.AND.EX P0, PT, RZ, UR5, PT, P0 ;  /* 0x00000005ff007c0c */ /* 0x000fda000bf05300 */
[----:B------:R-:W-:Y:S05]  /*1240*/  @P0 BRA `(.L_x_13) ;  /* 0x00000000002c0947 */ /* 0x000fea0003800000 */
[----:B------:R-:W-:Y:S02]  /*1250*/  ULDC.64 UR4, c[0x0][0x588] ;  /* 0x0001620000047ab9 */ /* 0x000fe40000000a00 */
[----:B------:R-:W-:-:S04]  /*1260*/  ISETP.NE.U32.AND P0, PT, RZ, UR4, PT ;  /* 0x00000004ff007c0c */ /* 0x000fc8000bf05070 */
[----:B------:R-:W-:-:S13]  /*1270*/  ISETP.NE.AND.EX P0, PT, RZ, UR5, PT, P0 ;  /* 0x00000005ff007c0c */ /* 0x000fda000bf05300 */
[----:B------:R-:W-:Y:S05]  /*1280*/  @!P0 BRA `(.L_x_14) ;  /* 0x0000000000108947 */ /* 0x000fea0003800000 */
[----:B------:R-:W1:Y:S02]  /*1290*/  LDC.64 R88, c[0x0][0x588] ;  /* 0x00016200ff587b82 */ /* 0x000e640000000a00 */
[----:B-1----:R1:W5:Y:S01]  /*12a0*/  LDG.E R88, desc[UR40][R88.64] ;  /* 0x0000002858587981 */ /* 0x002362000c1e1900 */
[----:B------:R-:W-:Y:S01]  /*12b0*/  IMAD.MOV.U32 R22, RZ, RZ, 0x1 ;  /* 0x00000001ff167424 */ /* 0x000fe200078e00ff */
[----:B------:R-:W-:Y:S06]  /*12c0*/  BRA `(.L_x_13) ;  /* 0x00000000000c7947 */ /* 0x000fec0003800000 */
.L_x_14:
[----:B------:R-:W-:Y:S01]  /*12d0*/  ULDC UR4, c[0x0][0x580] ;  /* 0x0001600000047ab9 */ /* 0x000fe20000000800 */
[----:B------:R-:W-:Y:S01]  /*12e0*/  MOV R22, 0x1 ;  /* 0x0000000100167802 */ /* 0x000fe20000000f00 */
[----:B------:R-:W-:-:S07]  /*12f0*/  IMAD.U32 R88, RZ, RZ, UR4 ;  /* 0x00000004ff587e24 */ /* 0x000fce000f8e00ff */
.L_x_13:
        /* <DEDUP_REMOVED lines=10> */
[----:B------:R-:W-:Y:S05]  /*13a0*/  BRA `(.L_x_15) ;  /* 0x0000000000087947 */ /* 0x000fea0003800000 */
.L_x_16:
[----:B------:R-:W-:Y:S02]  /*13b0*/  ULDC UR4, c[0x0][0x5a0] ;  /* 0x0001680000047ab9 */ /* 0x000fe40000000800 */
[----:B-1----:R-:W-:-:S07]  /*13c0*/  IMAD.U32 R89, RZ, RZ, UR4 ;  /* 0x00000004ff597e24 */ /* 0x002fce000f8e00ff */
.L_x_15:
[----:B------:R-:W-:-:S13]  /*13d0*/  LOP3.LUT P0, RZ, R6, 0xff, RZ, 0xc0, !PT ;  /* 0x000000ff06ff7812 */ /* 0x000fda000780c0ff */
[----:B------:R-:W-:Y:S05]  /*13e0*/  @!P0 EXIT ;  /* 0x000000000000894d */ /* 0x000fea0003800000 */
[----:B------:R-:W-:Y:S01]  /*13f0*/  ULDC UR4, c[0x0][0x28c] ;  /* 0x0000a30000047ab9 */ /* 0x000fe20000000800 */
[----:B------:R-:W-:Y:S01]  /*1400*/  LOP3.LUT R23, R0, 0x1, RZ, 0xfc, !PT ;  /* 0x0000000100177812 */ /* 0x000fe200078efcff */
[----:B------:R-:W-:Y:S01]  /*1410*/  UIADD3 UR4, UR4, 0x3f, URZ ;  /* 0x0000003f04047890 */ /* 0x000fe2000fffe03f */
[----:B------:R-:W-:Y:S02]  /*1420*/  LOP3.LUT R156, R19, 0x1, RZ, 0xfc, !PT ;  /* 0x00000001139c7812 */ /* 0x000fe400078efcff */
[----:B------:R-:W-:Y:S01]  /*1430*/  CS2R R90, SRZ ;  /* 0x00000000005a7805 */ /* 0x000fe2000001ff00 */
[----:B------:R-:W-:Y:S01]  /*1440*/  ULDC.64 UR42, c[0x0][0x198] ;  /* 0x00006600002a7ab9 */ /* 0x000fe20000000a00 */
[----:B------:R-:W-:Y:S01]  /*1450*/  USHF.R.S32.HI UR5, URZ, 0x1f, UR4 ;  /* 0x0000001f3f057899 */ /* 0x000fe20008011404 */
[----:B------:R-:W-:-:S03]  /*1460*/  UMOV UR48, URZ ;  /* 0x0000003f00307c82 */ /* 0x000fc60008000000 */
[----:B------:R-:W-:-:S03]  /*1470*/  ULEA.HI UR5, UR5, UR4, URZ, 0x6 ;  /* 0x0000000405057291 */ /* 0x000fc6000f8f303f */
[----:B------:R-:W-:Y:S01]  /*1480*/  UMOV UR4, URZ ;  /* 0x0000003f00047c82 */ /* 0x000fe20008000000 */
[----:B------:R-:W-:-:S12]  /*1490*/  USHF.R.S32.HI UR49, URZ, 0x6, UR5 ;  /* 0x000000063f317899 */ /* 0x000fd80008011405 */
.L_x_94:
[----:B------:R-:W-:Y:S01]  /*14a0*/  LOP3.LUT R0, R18, 0x80, RZ, 0xc0, !PT ;  /* 0x0000008012007812 */ /* 0x000fe200078ec0ff */
[----:B------:R-:W3:Y:S01]  /*14b0*/  S2UR UR9, SR_CgaCtaId ;  /* 0x00000000000979c3 */ /* 0x000ee20000008800 */
[----:B------:R-:W-:Y:S01]  /*14c0*/  UMOV UR50, 0x400 ;  /* 0x0000040000327882 */ /* 0x000fe20000000000 */
[----:B------:R-:W-:Y:S01]  /*14d0*/  UMOV UR6, URZ ;  /* 0x0000003f00067c82 */ /* 0x000fe20008000000 */
[----:B------:R-:W-:Y:S01]  /*14e0*/  SHF.R.U32.HI R0, RZ, 0x7, R0 ;  /* 0x00000007ff007819 */ /* 0x000fe20000011600 */
[----:B------:R-:W-:Y:S01]  /*14f0*/  UMOV UR5, URZ ;  /* 0x0000003f00057c82 */ /* 0x000fe20008000000 */
[----:B------:R-:W-:Y:S01]  /*1500*/  UMOV UR13, UR4 ;  /* 0x00000004000d7c82 */ /* 0x000fe20008000000 */
[----:B------:R-:W-:Y:S02]  /*1510*/  CS2R R92, SRZ ;  /* 0x00000000005c7805 */ /* 0x000fe4000001ff00 */
[----:B------:R-:W-:Y:S01]  /*1520*/  CS2R R94, SRZ ;  /* 0x00000000005e7805 */ /* 0x000fe2000001ff00 */
[----:B--2---:R-:W2:Y:S01]  /*1530*/  LDC R4, c[0x0][0x28c] ;  /* 0x0000a300ff047b82 */ /* 0x004ea20000000800 */
[----:B------:R-:W4:Y:S01]  /*1540*/  SHFL.IDX PT, R0, R0, RZ, 0x1f ;  /* 0x00001fff00007589 */ /* 0x000f2200000e0000 */
[----:B------:R-:W-:-:S02]  /*1550*/  CS2R R96, SRZ ;  /* 0x0000000000607805 */ /* 0x000fc4000001ff00 */
[----:B------:R-:W-:Y:S02]  /*1560*/  CS2R R98, SRZ ;  /* 0x0000000000627805 */ /* 0x000fe4000001ff00 */
[----:B------:R-:W-:Y:S02]  /*1570*/  CS2R R100, SRZ ;  /* 0x0000000000647805 */ /* 0x000fe4000001ff00 */
[----:B------:R-:W-:Y:S02]  /*1580*/  CS2R R102, SRZ ;  /* 0x0000000000667805 */ /* 0x000fe4000001ff00 */
[----:B------:R-:W-:Y:S02]  /*1590*/  CS2R R104, SRZ ;  /* 0x0000000000687805 */ /* 0x000fe4000001ff00 */
[----:B------:R-:W-:Y:S02]  /*15a0*/  CS2R R106, SRZ ;  /* 0x00000000006a7805 */ /* 0x000fe4000001ff00 */
[----:B------:R-:W-:-:S02]  /*15b0*/  CS2R R124, SRZ ;  /* 0x00000000007c7805 */ /* 0x000fc4000001ff00 */
[----:B------:R-:W-:Y:S02]  /*15c0*/  CS2R R126, SRZ ;  /* 0x00000000007e7805 */ /* 0x000fe4000001ff00 */
[----:B------:R-:W-:Y:S02]  /*15d0*/  CS2R R128, SRZ ;  /* 0x0000000000807805 */ /* 0x000fe4000001ff00 */
[----:B------:R-:W-:Y:S02]  /*15e0*/  CS2R R130, SRZ ;  /* 0x0000000000827805 */ /* 0x000fe4000001ff00 */
[----:B------:R-:W-:Y:S02]  /*15f0*/  CS2R R132, SRZ ;  /* 0x0000000000847805 */ /* 0x000fe4000001ff00 */
[----:B------:R-:W-:Y:S02]  /*1600*/  CS2R R134, SRZ ;  /* 0x0000000000867805 */ /* 0x000fe4000001ff00 */
[----:B------:R-:W-:-:S02]  /*1610*/  CS2R R136, SRZ ;  /* 0x0000000000887805 */ /* 0x000fc4000001ff00 */
[----:B------:R-:W-:Y:S01]  /*1620*/  CS2R R138, SRZ ;  /* 0x00000000008a7805 */ /* 0x000fe2000001ff00 */
[----:B---3--:R-:W-:Y:S01]  /*1630*/  ULEA UR50, UR9, UR50, 0x18 ;  /* 0x0000003209327291 */ /* 0x008fe2000f8ec03f */
[----:B------:R-:W-:Y:S02]  /*1640*/  CS2R R108, SRZ ;  /* 0x00000000006c7805 */ /* 0x000fe4000001ff00 */
[----:B------:R-:W-:Y:S02]  /*1650*/  CS2R R110, SRZ ;  /* 0x00000000006e7805 */ /* 0x000fe4000001ff00 */
[----:B------:R-:W-:Y:S02]  /*1660*/  CS2R R112, SRZ ;  /* 0x0000000000707805 */ /* 0x000fe4000001ff00 */
[----:B------:R-:W-:Y:S02]  /*1670*/  CS2R R114, SRZ ;  /* 0x0000000000727805 */ /* 0x000fe4000001ff00 */
[----:B------:R-:W-:-:S02]  /*1680*/  CS2R R116, SRZ ;  /* 0x0000000000747805 */ /* 0x000fc4000001ff00 */
[----:B------:R-:W-:Y:S02]  /*1690*/  CS2R R118, SRZ ;  /* 0x0000000000767805 */ /* 0x000fe4000001ff00 */
[----:B------:R-:W-:Y:S02]  /*16a0*/  CS2R R120, SRZ ;  /* 0x0000000000787805 */ /* 0x000fe4000001ff00 */
[----:B--2---:R-:W-:Y:S02]  /*16b0*/  ISETP.GE.AND P0, PT, R4, 0x1, PT ;  /* 0x000000010400780c */ /* 0x004fe40003f06270 */
[----:B------:R-:W-:Y:S02]  /*16c0*/  CS2R R122, SRZ ;  /* 0x00000000007a7805 */ /* 0x000fe4000001ff00 */
[----:B----4-:R-:W-:Y:S02]  /*16d0*/  R2UR UR7, R0 ;  /* 0x00000000000772ca */ /* 0x010fe400000e0000 */
        /* <DEDUP_REMOVED lines=8> */
[----:B------:R-:W-:Y:S01]  /*1760*/  IMAD.U32 R6, RZ, RZ, UR48 ;  /* 0x00000030ff067e24 */ /* 0x000fe2000f8e00ff */
[----:B------:R-:W-:Y:S02]  /*1770*/  CS2R R56, SRZ ;  /* 0x0000000000387805 */ /* 0x000fe4000001ff00 */
[----:B------:R-:W-:Y:S02]  /*1780*/  CS2R R58, SRZ ;  /* 0x00000000003a7805 */ /* 0x000fe4000001ff00 */
[----:B------:R-:W-:Y:S01]  /*1790*/  CS2R R60, SRZ ;  /* 0x00000000003c7805 */ /* 0x000fe2000001ff00 */
[----:B------:R-:W-:Y:S01]  /*17a0*/  ULEA.HI UR8, UR7, UR7, URZ, 0x1 ;  /* 0x0000000707087291 */ /* 0x000fe2000f8f083f */
[----:B------:R-:W-:Y:S02]  /*17b0*/  CS2R R62, SRZ ;  /* 0x00000000003e7805 */ /* 0x000fe4000001ff00 */
[----:B------:R-:W-:-:S02]  /*17c0*/  CS2R R64, SRZ ;  /* 0x0000000000407805 */ /* 0x000fc4000001ff00 */
[----:B------:R-:W-:Y:S01]  /*17d0*/  CS2R R66, SRZ ;  /* 0x0000000000427805 */ /* 0x000fe2000001ff00 */
[----:B------:R-:W-:Y:S01]  /*17e0*/  ULOP3.LUT UR8, UR8, 0xffffe, URZ, 0xc0, !UPT ;  /* 0x000ffffe08087892 */ /* 0x000fe2000f8ec03f */
[----:B------:R-:W-:Y:S02]  /*17f0*/  CS2R R68, SRZ ;  /* 0x0000000000447805 */ /* 0x000fe4000001ff00 */
[----:B------:R-:W-:Y:S02]  /*1800*/  CS2R R70, SRZ ;  /* 0x0000000000467805 */ /* 0x000fe4000001ff00 */
[----:B------:R-:W-:Y:S01]  /*1810*/  CS2R R72, SRZ ;  /* 0x0000000000487805 */ /* 0x000fe2000001ff00 */
[----:B------:R-:W-:Y:S01]  /*1820*/  UIADD3 UR8, UR7, -UR8, URZ ;  /* 0x8000000807087290 */ /* 0x000fe2000fffe03f */
[----:B------:R-:W-:Y:S02]  /*1830*/  CS2R R74, SRZ ;  /* 0x00000000004a7805 */ /* 0x000fe4000001ff00 */
[----:B------:R-:W-:Y:S01]  /*1840*/  CS2R R76, SRZ ;  /* 0x00000000004c7805 */ /* 0x000fe2000001ff00 */
[----:B------:R-:W-:Y:S01]  /*1850*/  UMOV UR7, URZ ;  /* 0x0000003f00077c82 */ /* 0x000fe20008000000 */
[----:B------:R-:W-:Y:S01]  /*1860*/  ULEA UR8, UR8, UR50, 0xc ;  /* 0x0000003208087291 */ /* 0x000fe2000f8e603f */
[----:B------:R-:W-:-:S02]  /*1870*/  CS2R R78, SRZ ;  /* 0x00000000004e7805 */ /* 0x000fc4000001ff00 */
[----:B------:R-:W-:Y:S02]  /*1880*/  CS2R R80, SRZ ;  /* 0x0000000000507805 */ /* 0x000fe4000001ff00 */
[----:B------:R-:W-:Y:S01]  /*1890*/  CS2R R82, SRZ ;  /* 0x0000000000527805 */ /* 0x000fe2000001ff00 */
[----:B------:R-:W-:Y:S01]  /*18a0*/  UIADD3 UR8, UR8, 0x6200, URZ ;  /* 0x0000620008087890 */ /* 0x000fe2000fffe03f */
[----:B------:R-:W-:Y:S02]  /*18b0*/  CS2R R84, SRZ ;  /* 0x0000000000547805 */ /* 0x000fe4000001ff00 */
[----:B------:R-:W-:Y:S02]  /*18c0*/  CS2R R86, SRZ ;  /* 0x0000000000567805 */ /* 0x000fe4000001ff00 */
[----:B------:R-:W-:Y:S01]  /*18d0*/  CS2R R24, SRZ ;  /* 0x0000000000187805 */ /* 0x000fe2000001ff00 */
[----:B------:R-:W-:Y:S01]  /*18e0*/  USHF.R.U32.HI UR8, URZ, 0x4, UR8 ;  /* 0x000000043f087899 */ /* 0x000fe20008011608 */
[----:B------:R-:W-:-:S02]  /*18f0*/  CS2R R26, SRZ ;  /* 0x00000000001a7805 */ /* 0x000fc4000001ff00 */
[----:B------:R-:W-:Y:S02]  /*1900*/  CS2R R28, SRZ ;  /* 0x00000000001c7805 */ /* 0x000fe4000001ff00 */
[----:B------:R-:W-:Y:S01]  /*1910*/  CS2R R30, SRZ ;  /* 0x00000000001e7805 */ /* 0x000fe2000001ff00 */
[----:B------:R-:W-:Y:S01]  /*1920*/  ULOP3.LUT UR12, UR8, 0x3fff, URZ, 0xc0, !UPT ;  /* 0x00003fff080c7892 */ /* 0x000fe2000f8ec03f */
        /* <DEDUP_REMOVED lines=11> */
[----:B------:R-:W-:Y:S01]  /*19e0*/  CS2R R54, SRZ ;  /* 0x0000000000367805 */ /* 0x000fe2000001ff00 */
[----:B------:R-:W-:Y:S06]  /*19f0*/  @!P0 BRA `(.L_x_17) ;  /* 0x00000008006c8947 */ /* 0x000fec0003800000 */
[----:B------:R-:W-:-:S13]  /*1a00*/  ISETP.NE.AND P1, PT, R156, 0x3, PT ;  /* 0x000000039c00780c */ /* 0x000fda0003f25270 */
[----:B------:R-:W-:Y:S05]  /*1a10*/  @!P1 BRA `(.L_x_18) ;  /* 0x0000000000049947 */ /* 0x000fea0003800000 */
[----:B------:R-:W-:Y:S01]  /*1a20*/  BPT.TRAP 0x1 ;  /* 0x000000040000795c */ /* 0x000fe20000300000 */
.L_x_18:
[----:B------:R-:W-:Y:S01]  /*1a30*/  ULEA UR5, UR4, UR50, 0x3 ;  /* 0x0000003204057291 */ /* 0x000fe2000f8e183f */
[----:B------:R-:W-:-:S05]  /*1a40*/  IMAD.U32 R0, RZ, RZ, UR48 ;  /* 0x00000030ff007e24 */ /* 0x000fca000f8e00ff */
[----:B------:R-:W-:-:S04]  /*1a50*/  SHF.L.U32 R0, R0, 0x1f, RZ ;  /* 0x0000001f00007819 */ /* 0x000fc800000006ff */
[----:B------:R2:W3:Y:S01]  /*1a60*/  SYNCS.PHASECHK.TRANS64.TRYWAIT P0, [UR5], R0 ;  /* 0x00000000ff0075a7 */ /* 0x0004e20008000145 */
[----:B------:R-:W-:Y:S05]  /*1a70*/  @!P1 BRA `(.L_x_19) ;  /* 0x0000000000049947 */ /* 0x000fea0003800000 */
[----:B------:R-:W-:Y:S01]  /*1a80*/  BPT.TRAP 0x1 ;  /* 0x000000040000795c */ /* 0x000fe20000300000 */
.L_x_19:
[----:B---3--:R-:W-:Y:S05]  /*1a90*/  @P0 BRA `(.L_x_20) ;  /* 0x0000000000080947 */ /* 0x008fea0003800000 */
[----:B------:R-:W3:Y:S02]  /*1aa0*/  SYNCS.PHASECHK.TRANS64.TRYWAIT P0, [UR5], R0 ;  /* 0x00000000ff0075a7 */ /* 0x000ee40008000145 */
[----:B---3--:R-:W-:Y:S05]  /*1ab0*/  @!P0 BRA `(.L_x_21) ;  /* 0x0000007400b08947 */ /* 0x008fea0003800000 */
.L_x_20:
[----:B------:R-:W-:Y:S01]  /*1ac0*/  UIADD3 UR5, UR50, 0x2e200, URZ ;  /* 0x0002e20032057890 */ /* 0x000fe2000fffe03f */
[----:B------:R-:W-:Y:S01]  /*1ad0*/  WARPGROUP.ARRIVE ;  /* 0x00000000000079c5 */ /* 0x000fe20000000000 */
[----:B------:R-:W-:Y:S01]  /*1ae0*/  ULOP3.LUT UR7, UR12, 0x10000, URZ, 0xfc, !UPT ;  /* 0x000100000c077892 */ /* 0x000fe2000f8efc3f */
[----:B------:R-:W-:Y:S01]  /*1af0*/  CS2R R92, SRZ ;  /* 0x00000000005c7805 */ /* 0x000fe2000001ff00 */
[----:B------:R-:W-:Y:S01]  /*1b00*/  USHF.R.U32.HI UR5, URZ, 0x4, UR5 ;  /* 0x000000043f057899 */ /* 0x000fe20008011605 */
[----:B------:R-:W-:Y:S01]  /*1b10*/  CS2R R94, SRZ ;  /* 0x00000000005e7805 */ /* 0x000fe2000001ff00 */
[----:B------:R-:W-:Y:S01]  /*1b20*/  ULEA UR7, UR4, UR7, 0xa ;  /* 0x0000000704077291 */ /* 0x000fe2000f8e503f */
[----:B------:R-:W-:Y:S01]  /*1b30*/  CS2R R96, SRZ ;  /* 0x0000000000607805 */ /* 0x000fe2000001ff00 */
[----:B------:R-:W-:Y:S01]  /*1b40*/  ULOP3.LUT UR5, UR5, 0x3fff, URZ, 0xc0, !UPT ;  /* 0x00003fff05057892 */ /* 0x000fe2000f8ec03f */
[----:B------:R-:W-:Y:S01]  /*1b50*/  CS2R R98, SRZ ;  /* 0x0000000000627805 */ /* 0x000fe2000001ff00 */
[----:B------:R-:W-:Y:S01]  /*1b60*/  UMOV UR9, 0x80000020 ;  /* 0x8000002000097882 */ /* 0x000fe20000000000 */
[----:B------:R-:W-:Y:S01]  /*1b70*/  UMOV UR11, 0x80000020 ;  /* 0x80000020000b7882 */ /* 0x000fe20000000000 */
[----:B------:R-:W-:Y:S01]  /*1b80*/  ULOP3.LUT UR5, UR5, 0x10000, URZ, 0xfc, !UPT ;  /* 0x0001000005057892 */ /* 0x000fe2000f8efc3f */
[----:B------:R-:W-:Y:S01]  /*1b90*/  CS2R R100, SRZ ;  /* 0x0000000000647805 */ /* 0x000fe2000001ff00 */
[----:B------:R-:W-:Y:S01]  /*1ba0*/  UMOV UR8, UR7 ;  /* 0x0000000700087c82 */ /* 0x000fe20008000000 */
[----:B------:R-:W-:Y:S01]  /*1bb0*/  CS2R R102, SRZ ;  /* 0x0000000000667805 */ /* 0x000fe2000001ff00 */
[----:B------:R-:W-:Y:S01]  /*1bc0*/  ULEA UR6, UR4, UR5, 0x8 ;  /* 0x0000000504067291 */ /* 0x000fe2000f8e403f */
[----:B------:R-:W-:Y:S01]  /*1bd0*/  CS2R R104, SRZ ;  /* 0x0000000000687805 */ /* 0x000fe2000001ff00 */
[----:B------:R-:W-:Y:S01]  /*1be0*/  UIADD3 UR5, UR7, 0x200, URZ ;  /* 0x0000020007057890 */ /* 0x000fe2000fffe03f */
[----:B------:R-:W-:-:S02]  /*1bf0*/  CS2R R106, SRZ ;  /* 0x00000000006a7805 */ /* 0x000fc4000001ff00 */
[----:B------:R-:W-:Y:S02]  /*1c00*/  CS2R R124, SRZ ;  /* 0x00000000007c7805 */ /* 0x000fe4000001ff00 */
[----:B------:R-:W-:Y:S02]  /*1c10*/  CS2R R126, SRZ ;  /* 0x00000000007e7805 */ /* 0x000fe4000001ff00 */
[----:B------:R-:W-:Y:S01]  /*1c20*/  CS2R R128, SRZ ;  /* 0x0000000000807805 */ /* 0x000fe2000001ff00 */
[----:B------:R-:W-:Y:S01]  /*1c30*/  UMOV UR10, UR6 ;  /* 0x00000006000a7c82 */ /* 0x000fe20008000000 */
[----:B------:R-:W-:Y:S01]  /*1c40*/  CS2R R130, SRZ ;  /* 0x0000000000827805 */ /* 0x000fe2000001ff00 */
[----:B------:R-:W-:Y:S01]  /*1c50*/  QGMMA.64x64x32.F32.E4M3.E4M3 R56, gdesc[UR8], RZ, !UPT, gsb0 ;  /* 0x00e00000083879f3 */ /* 0x000fe2000c0008ff */
[----:B------:R-:W-:Y:S01]  /*1c60*/  UMOV UR8, UR5 ;  /* 0x0000000500087c82 */ /* 0x000fe20008000000 */
[----:B------:R-:W-:Y:S01]  /*1c70*/  UMOV UR9, 0x80000020 ;  /* 0x8000002000097882 */ /* 0x000fe20000000000 */
[----:B------:R-:W-:Y:S01]  /*1c80*/  UMOV UR5, 0x2 ;  /* 0x0000000200057882 */ /* 0x000fe20000000000 */
        /* <DEDUP_REMOVED lines=20> */
[----:B------:R-:W-:Y:S02]  /*1dd0*/  WARPGROUP.DEPBAR.LE gsb0, 0x0 ;  /* 0x00008000000079c5 */ /* 0x000fe40000010000 */
[----:B------:R-:W-:-:S06]  /*1de0*/  WARPGROUP.ARRIVE ;  /* 0x00000000000079c5 */ /* 0x000fcc0000000000 */
[----:B------:R-:W-:Y:S01]  /*1df0*/  QGMMA.64x64x32.F32.E4M3.E4M3 R24, gdesc[UR8], RZ, !UPT, gsb0 ;  /* 0x00e00000081879f3 */ /* 0x000fe2000c0008ff */
[----:B------:R-:W-:Y:S02]  /*1e00*/  UIADD3 UR8, UR7, 0x2, URZ ;  /* 0x0000000207087890 */ /* 0x000fe4000fffe03f */
[----:B------:R-:W-:Y:S01]  /*1e10*/  UIADD3 UR10, UR6, 0x2, URZ ;  /* 0x00000002060a7890 */ /* 0x000fe2000fffe03f */
[----:B------:R-:W-:Y:S01]  /*1e20*/  UMOV UR9, 0x80000020 ;  /* 0x8000002000097882 */ /* 0x000fe20000000000 */
[----:B------:R-:W-:Y:S01]  /*1e30*/  UMOV UR11, 0x80000020 ;  /* 0x80000020000b7882 */ /* 0x000fe20000000000 */
[----:B------:R-:W-:Y:S01]  /*1e40*/  UIADD3 UR7, UR7, 0x202, URZ ;  /* 0x0000020207077890 */ /* 0x000fe2000fffe03f */
[----:B------:R-:W-:Y:S02]  /*1e50*/  ULDC UR6, c[0x0][0x50c] ;  /* 0x0001430000067ab9 */ /* 0x000fe40000000800 */
[----:B------:R-:W-:-:S04]  /*1e60*/  UISETP.NE.AND UP0, UPT, UR6, 0x2, UPT ;  /* 0x000000020600788c */ /* 0x000fc8000bf05270 */
[----:B------:R-:W-:-:S06]  /*1e70*/  USEL UR6, URZ, 0x1, UP0 ;  /* 0x000000013f067887 */ /* 0x000fcc0008000000 */
[----:B------:R-:W-:Y:S01]  /*1e80*/  ISETP.NE.AND P0, PT, RZ, UR6, PT ;  /* 0x00000006ff007c0c */ /* 0x000fe2000bf05270 */
[----:B------:R-:W-:Y:S02]  /*1e90*/  WARPGROUP.DEPBAR.LE gsb0, 0x0 ;  /* 0x00008000000079c5 */ /* 0x000fe40000010000 */
[----:B------:R-:W-:-:S06]  /*1ea0*/  WARPGROUP.ARRIVE ;  /* 0x00000000000079c5 */ /* 0x000fcc0000000000 */
[----:B------:R-:W-:Y:S01]  /*1eb0*/  QGMMA.64x64x32.F32.E4M3.E4M3 R56, gdesc[UR8], R56, gsb0 ;  /* 0x00e00000083879f3 */ /* 0x000fe20008000838 */
[----:B------:R-:W-:Y:S01]  /*1ec0*/  UMOV UR8, UR7 ;  /* 0x0000000700087c82 */ /* 0x000fe20008000000 */
[----:B------:R-:W-:Y:S01]  /*1ed0*/  UMOV UR9, 0x80000020 ;  /* 0x8000002000097882 */ /* 0x000fe20000000000 */
[----:B------:R-:W-:Y:S02]  /*1ee0*/  WARPGROUP.DEPBAR.LE gsb0, 0x0 ;  /* 0x00008000000079c5 */ /* 0x000fe40000010000 */
[----:B------:R-:W-:-:S06]  /*1ef0*/  WARPGROUP.ARRIVE ;  /* 0x00000000000079c5 */ /* 0x000fcc0000000000 */
[----:B------:R-:W-:Y:S03]  /*1f00*/  QGMMA.64x64x32.F32.E4M3.E4M3 R24, gdesc[UR8], R24, gsb0 ;  /* 0x00e00000081879f3 */ /* 0x000fe60008000818 */
[----:B------:R-:W-:Y:S02]  /*1f10*/  WARPGROUP.DEPBAR.LE gsb0, 0x0 ;  /* 0x00008000000079c5 */ /* 0x000fe40000010000 */
[----:B------:R-:W-:Y:S05]  /*1f20*/  @!P0 BRA `(.L_x_22) ;  /* 0x0000000400048947 */ /* 0x000fea0003800000 */
[----:B------:R-:W-:Y:S01]  /*1f30*/  FADD R155, RZ, R56 ;  /* 0x00000038ff9b7221 */ /* 0x000fe20000000000 */
[----:B------:R-:W-:-:S01]  /*1f40*/  FADD R154, RZ, R57 ;  /* 0x00000039ff9a7221 */ /* 0x000fc20000000000 */
        /* <DEDUP_REMOVED lines=62> */
[----:B------:R-:W-:-:S06]  /*2330*/  UMOV UR5, URZ ;  /* 0x0000003f00057c82 */ /* 0x000fcc0008000000 */
.L_x_22:
[----:B------:R-:W-:-:S04]  /*2340*/  UIADD3 UR13, UR4, 0x1, URZ ;  /* 0x00000001040d7890 */ /* 0x000fc8000fffe03f */
[----:B------:R-:W-:-:S04]  /*2350*/  UISETP.NE.AND UP0, UPT, UR13, 0xa, UPT ;  /* 0x0000000a0d00788c */ /* 0x000fc8000bf05270 */
[----:B------:R-:W-:Y:S02]  /*2360*/  USEL UR7, URZ, 0x1, UP0 ;  /* 0x000000013f077887 */ /* 0x000fe40008000000 */
[----:B------:R-:W-:Y:S02]  /*2370*/  USEL UR13, UR13, URZ, UP0 ;  /* 0x0000003f0d0d7287 */ /* 0x000fe40008000000 */
[----:B------:R-:W-:-:S06]  /*2380*/  ULOP3.LUT UR7, UR48, UR7, URZ, 0x3c, !UPT ;  /* 0x0000000730077292 */ /* 0x000fcc000f8e3c3f */
[----:B------:R-:W-:Y:S01]  /*2390*/  MOV R6, UR7 ;  /* 0x0000000700067c02 */ /* 0x000fe20008000f00 */
[----:B------:R-:W-:-:S06]  /*23a0*/  UMOV UR7, 0x1 ;  /* 0x0000000100077882 */ /* 0x000fcc0000000000 */
.L_x_17:
[----:B------:R-:W-:-:S04]  /*23b0*/  UISETP.LT.AND UP0, UPT, UR49, 0x1, UPT ;  /* 0x000000013100788c */ /* 0x000fc8000bf01270 */
[----:B------:R-:W-:-:S04]  /*23c0*/  USEL UR8, UR49, 0x1, UP0 ;  /* 0x0000000131087887 */ /* 0x000fc80008000000 */
[----:B------:R-:W-:-:S04]  /*23d0*/  UIADD3 UR8, UR49, -UR8, URZ ;  /* 0x8000000831087290 */ /* 0x000fc8000fffe03f */
[----:B------:R-:W-:-:S06]  /*23e0*/  UISETP.GE.AND UP0, UPT, UR8, 0x1, UPT ;  /* 0x000000010800788c */ /* 0x000fcc000bf06270 */
[----:B------:R-:W-:-:S13]  /*23f0*/  PLOP3.LUT P0, PT, PT, PT, UP0, 0x80, 0x0 ;  /* 0x000000000000781c */ /* 0x000fda0003f0f008 */
[----:B------:R-:W-:Y:S05]  /*2400*/  @!P0 BRA `(.L_x_23) ;  /* 0x0000000800348947 */ /* 0x000fea0003800000 */
[----:B--23--:R-:W-:Y:S01]  /*2410*/  IMAD.U32 R0, RZ, RZ, UR8 ;  /* 0x00000008ff007e24 */ /* 0x00cfe2000f8e00ff */
[----:B------:R-:W-:Y:S01]  /*2420*/  UMOV UR14, UR4 ;  /* 0x00000004000e7c82 */ /* 0x000fe20008000000 */
[----:B------:R-:W-:-:S05]  /*2430*/  ULDC UR16, c[0x0][0x50c] ;  /* 0x0001430000107ab9 */ /* 0x000fca0000000800 */
.L_x_31:
[----:B------:R-:W-:-:S13]  /*2440*/  ISETP.NE.AND P1, PT, R156, 0x3, PT ;  /* 0x000000039c00780c */ /* 0x000fda0003f25270 */
[----:B--23--:R-:W-:Y:S05]  /*2450*/  @!P1 BRA `(.L_x_24) ;  /* 0x0000000000049947 */ /* 0x00cfea0003800000 */
[----:B------:R-:W-:Y:S01]  /*2460*/  BPT.TRAP 0x1 ;  /* 0x000000040000795c */ /* 0x000fe20000300000 */
.L_x_24:
[----:B------:R-:W-:Y:S01]  /*2470*/  ULEA UR8, UR13, UR50, 0x3 ;  /* 0x000000320d087291 */ /* 0x000fe2000f8e183f */
[----:B------:R-:W-:-:S08]  /*2480*/  SHF.L.U32 R4, R6, 0x1f, RZ ;  /* 0x0000001f06047819 */ /* 0x000fd000000006ff */
[----:B------:R2:W3:Y:S01]  /*2490*/  SYNCS.PHASECHK.TRANS64.TRYWAIT P0, [UR8], R4 ;  /* 0x00000004ff0075a7 */ /* 0x0004e20008000148 */
[----:B------:R-:W-:Y:S05]  /*24a0*/  @!P1 BRA `(.L_x_25) ;  /* 0x0000000000049947 */ /* 0x000fea0003800000 */
[----:B------:R-:W-:Y:S01]  /*24b0*/  BPT.TRAP 0x1 ;  /* 0x000000040000795c */ /* 0x000fe20000300000 */
.L_x_25:
[----:B---3--:R-:W-:Y:S05]  /*24c0*/  @P0 BRA `(.L_x_26) ;  /* 0x0000000000080947 */ /* 0x008fea0003800000 */
[----:B------:R-:W3:Y:S02]  /*24d0*/  SYNCS.PHASECHK.TRANS64.TRYWAIT P0, [UR8], R4 ;  /* 0x00000004ff0075a7 */ /* 0x000ee40008000148 */
[----:B---3--:R-:W-:Y:S05]  /*24e0*/  @!P0 BRA `(.L_x_27) ;  /* 0x0000006c003c8947 */ /* 0x008fea0003800000 */
.L_x_26:
[----:B------:R-:W-:Y:S01]  /*24f0*/  UIADD3 UR8, UR50, 0x2e200, URZ ;  /* 0x0002e20032087890 */ /* 0x000fe2000fffe03f */
[----:B------:R-:W-:Y:S01]  /*2500*/  WARPGROUP.ARRIVE ;  /* 0x00000000000079c5 */ /* 0x000fe20000000000 */
[----:B------:R-:W-:Y:S02]  /*2510*/  UISETP.NE.AND UP0, UPT, UR6, URZ, UPT ;  /* 0x0000003f0600728c */ /* 0x000fe4000bf05270 */
[----:B------:R-:W-:Y:S02]  /*2520*/  USHF.R.U32.HI UR8, URZ, 0x4, UR8 ;  /* 0x000000043f087899 */ /* 0x000fe40008011608 */
[----:B------:R-:W-:Y:S02]  /*2530*/  USEL UR7, UR7, URZ, !UP0 ;  /* 0x0000003f07077287 */ /* 0x000fe4000c000000 */
[----:B------:R-:W-:Y:S02]  /*2540*/  ULOP3.LUT UR8, UR8, 0x3fff, URZ, 0xc0, !UPT ;  /* 0x00003fff08087892 */ /* 0x000fe4000f8ec03f */
[----:B------:R-:W-:-:S02]  /*2550*/  ULOP3.LUT UR6, UR12, 0x10000, URZ, 0xfc, !UPT ;  /* 0x000100000c067892 */ /* 0x000fc4000f8efc3f */
[----:B------:R-:W-:Y:S02]  /*2560*/  ULOP3.LUT UR8, UR8, 0x10000, URZ, 0xfc, !UPT ;  /* 0x0001000008087892 */ /* 0x000fe4000f8efc3f */
[----:B------:R-:W-:Y:S02]  /*2570*/  UISETP.NE.U32.AND UP0, UPT, UR7, URZ, UPT ;  /* 0x0000003f0700728c */ /* 0x000fe4000bf05070 */
[----:B------:R-:W-:Y:S02]  /*2580*/  ULEA UR7, UR13, UR6, 0xa ;  /* 0x000000060d077291 */ /* 0x000fe4000f8e503f */
[----:B------:R-:W-:Y:S01]  /*2590*/  ULEA UR6, UR13, UR8, 0x8 ;  /* 0x000000080d067291 */ /* 0x000fe2000f8e403f */
[----:B------:R-:W-:Y:S01]  /*25a0*/  UMOV UR9, 0x80000020 ;  /* 0x8000002000097882 */ /* 0x000fe20000000000 */
[----:B------:R-:W-:Y:S01]  /*25b0*/  UMOV UR11, 0x80000020 ;  /* 0x80000020000b7882 */ /* 0x000fe20000000000 */
[----:B------:R-:W-:Y:S02]  /*25c0*/  UIADD3 UR15, UR7, 0x200, URZ ;  /* 0x00000200070f7890 */ /* 0x000fe4000fffe03f */
[----:B------:R-:W-:-:S02]  /*25d0*/  UMOV UR8, UR7 ;  /* 0x0000000700087c82 */ /* 0x000fc40008000000 */
[----:B------:R-:W-:Y:S01]  /*25e0*/  UMOV UR10, UR6 ;  /* 0x00000006000a7c82 */ /* 0x000fe20008000000 */
[----:B------:R-:W-:Y:S01]  /*25f0*/  UIADD3 UR5, UR5, 0x2, URZ ;  /* 0x0000000205057890 */ /* 0x000fe2000fffe03f */
[----:B------:R-:W-:Y:S01]  /*2600*/  QGMMA.64x64x32.F32.E4M3.E4M3 R56, gdesc[UR8], R56, UP0, gsb0 ;  /* 0x00e00000083879f3 */ /* 0x000fe2000b800838 */
[----:B------:R-:W-:Y:S01]  /*2610*/  UMOV UR9, 0x80000020 ;  /* 0x8000002000097882 */ /* 0x000fe20000000000 */
[----:B------:R-:W-:Y:S01]  /*2620*/  UMOV UR8, UR15 ;  /* 0x0000000f00087c82 */ /* 0x000fe20008000000 */
[----:B------:R-:W-:Y:S02]  /*2630*/  WARPGROUP.DEPBAR.LE gsb0, 0x0 ;  /* 0x00008000000079c5 */ /* 0x000fe40000010000 */
[----:B------:R-:W-:-:S06]  /*2640*/  WARPGROUP.ARRIVE ;  /* 0x00000000000079c5 */ /* 0x000fcc0000000000 */
[----:B------:R-:W-:Y:S01]  /*2650*/  QGMMA.64x64x32.F32.E4M3.E4M3 R24, gdesc[UR8], R24, UP0, gsb0 ;  /* 0x00e00000081879f3 */ /* 0x000fe2000b800818 */
[----:B------:R-:W-:Y:S02]  /*2660*/  UIADD3 UR8, UR7, 0x2, URZ ;  /* 0x0000000207087890 */ /* 0x000fe4000fffe03f */
[----:B------:R-:W-:Y:S01]  /*2670*/  UIADD3 UR10, UR6, 0x2, URZ ;  /* 0x00000002060a7890 */ /* 0x000fe2000fffe03f */
[----:B------:R-:W-:Y:S01]  /*2680*/  UMOV UR9, 0x80000020 ;  /* 0x8000002000097882 */ /* 0x000fe20000000000 */
[----:B------:R-:W-:Y:S01]  /*2690*/  UMOV UR11, 0x80000020 ;  /* 0x80000020000b7882 */ /* 0x000fe20000000000 */
[----:B------:R-:W-:Y:S02]  /*26a0*/  UIADD3 UR7, UR7, 0x202, URZ ;  /* 0x0000020207077890 */ /* 0x000fe4000fffe03f */
[----:B------:R-:W-:-:S04]  /*26b0*/  UISETP.NE.AND UP0, UPT, UR5, UR16, UPT ;  /* 0x000000100500728c */ /* 0x000fc8000bf05270 */
        /* <DEDUP_REMOVED lines=12> */
[----:B------:R-:W-:Y:S01]  /*2780*/  FADD R155, R56, R155 ;  /* 0x0000009b389b7221 */ /* 0x000fe20000000000 */
[----:B------:R-:W-:-:S01]  /*2790*/  FADD R154, R57, R154 ;  /* 0x0000009a399a7221 */ /* 0x000fc20000000000 */
        /* <DEDUP_REMOVED lines=62> */
[----:B------:R-:W-:-:S06]  /*2b80*/  UMOV UR5, URZ ;  /* 0x0000003f00057c82 */ /* 0x000fcc0008000000 */
.L_x_28:
[----:B------:R-:W-:Y:S05]  /*2b90*/  @!P1 BRA `(.L_x_29) ;  /* 0x0000000000049947 */ /* 0x000fea0003800000 */
[----:B------:R-:W-:Y:S01]  /*2ba0*/  BPT.TRAP 0x1 ;  /* 0x000000040000795c */ /* 0x000fe20000300000 */
.L_x_29:
[----:B------:R-:W-:Y:S01]  /*2bb0*/  ULEA UR7, UR14, UR50, 0x3 ;  /* 0x000000320e077291 */ /* 0x000fe2000f8e183f */
[----:B------:R-:W-:-:S03]  /*2bc0*/  ISETP.GT.U32.AND P0, PT, R19, 0x1, PT ;  /* 0x000000011300780c */ /* 0x000fc60003f04070 */
[----:B------:R-:W-:-:S04]  /*2bd0*/  UIADD3 UR7, UR7, 0x50, URZ ;  /* 0x0000005007077890 */ /* 0x000fc8000fffe03f */
[----:B------:R-:W-:-:S09]  /*2be0*/  UPRMT UR7, URZ, 0x654, UR7 ;  /* 0x000006543f077896 */ /* 0x000fd20008000007 */
[----:B------:R-:W-:Y:S01]  /*2bf0*/  SYNCS.ARRIVE.TRANS64.RED.A1T0 RZ, [UR7], RZ ;  /* 0x000000ffffff79a7 */ /* 0x000fe20008100407 */
[----:B------:R-:W-:Y:S05]  /*2c00*/  @P0 BRA `(.L_x_30) ;  /* 0x0000000000040947 */ /* 0x000fea0003800000 */
[----:B------:R-:W-:Y:S01]  /*2c10*/  BPT.TRAP 0x1 ;  /* 0x000000040000795c */ /* 0x000fe20000300000 */
.L_x_30:
[----:B------:R-:W-:Y:S01]  /*2c20*/  UIADD3 UR13, UR13, 0x1, URZ ;  /* 0x000000010d0d7890 */ /* 0x000fe2000fffe03f */
[C---:B------:R-:W-:Y:S01]  /*2c30*/  ISETP.GT.AND P0, PT, R0.reuse, 0x1, PT ;  /* 0x000000010000780c */ /* 0x040fe20003f04270 */
[----:B------:R-:W-:Y:S01]  /*2c40*/  UIADD3 UR14, UR14, 0x1, URZ ;  /* 0x000000010e0e7890 */ /* 0x000fe2000fffe03f */
[----:B------:R-:W-:Y:S01]  /*2c50*/  VIADD R0, R0, 0xffffffff ;  /* 0xffffffff00007836 */ /* 0x000fe20000000000 */
[----:B------:R-:W-:Y:S02]  /*2c60*/  UISETP.NE.AND UP0, UPT, UR13, 0xa, UPT ;  /* 0x0000000a0d00788c */ /* 0x000fe4000bf05270 */
[----:B------:R-:W-:Y:S02]  /*2c70*/  UISETP.NE.AND UP1, UPT, UR14, 0xa, UPT ;  /* 0x0000000a0e00788c */ /* 0x000fe4000bf25270 */
[----:B------:R-:W-:Y:S02]  /*2c80*/  USEL UR7, URZ, 0x1, UP0 ;  /* 0x000000013f077887 */ /* 0x000fe40008000000 */
[----:B------:R-:W-:-:S02]  /*2c90*/  USEL UR13, UR13, URZ, UP0 ;  /* 0x0000003f0d0d7287 */ /* 0x000fc40008000000 */
[----:B------:R-:W-:Y:S02]  /*2ca0*/  USEL UR14, UR14, URZ, UP1 ;  /* 0x0000003f0e0e7287 */ /* 0x000fe40008800000 */
[----:B------:R-:W-:Y:S01]  /*2cb0*/  LOP3.LUT R6, R6, UR7, RZ, 0x3c, !PT ;  /* 0x0000000706067c12 */ /* 0x000fe2000f8e3cff */
[----:B------:R-:W-:Y:S01]  /*2cc0*/  UMOV UR7, 0x1 ;  /* 0x0000000100077882 */ /* 0x000fe20000000000 */
[----:B------:R-:W-:Y:S08]  /*2cd0*/  @P0 BRA `(.L_x_31) ;  /* 0xfffffff400d80947 */ /* 0x000ff0000383ffff */
.L_x_23:
[----:B------:R-:W-:Y:S01]  /*2ce0*/  UISETP.NE.AND UP0, UPT, UR5, URZ, UPT ;  /* 0x0000003f0500728c */ /* 0x000fe2000bf05270 */
[----:B--23--:R-:W2:Y:S03]  /*2cf0*/  LDC R0, c[0x0][0x28c] ;  /* 0x0000a300ff007b82 */ /* 0x00cea60000000800 */
[----:B------:R-:W-:-:S06]  /*2d00*/  USEL UR5, URZ, 0x1, !UP0 ;  /* 0x000000013f057887 */ /* 0x000fcc000c000000 */
[----:B------:R-:W-:Y:S02]  /*2d10*/  ISETP.NE.AND P0, PT, RZ, UR5, PT ;  /* 0x00000005ff007c0c */ /* 0x000fe4000bf05270 */
[----:B--2---:R-:W-:-:S11]  /*2d20*/  ISETP.GE.AND P1, PT, R0, 0x1, PT ;  /* 0x000000010000780c */ /* 0x004fd60003f26270 */
[----:B------:R-:W-:Y:S05]  /*2d30*/  @!P0 BRA `(.L_x_32) ;  /* 0x0000000400008947 */ /* 0x000fea0003800000 */
[----:B------:R-:W-:Y:S01]  /*2d40*/  FADD R155, R56, R155 ;  /* 0x0000009b389b7221 */ /* 0x000fe20000000000 */
        /* <DEDUP_REMOVED lines=62> */
[----:B------:R-:W-:-:S07]  /*3130*/  FADD R92, R92, R55 ;  /* 0x000000375c5c7221 */ /* 0x000fce0000000000 */
.L_x_32:
[----:B------:R-:W-:Y:S05]  /*3140*/  @!P1 BRA `(.L_x_33) ;  /* 0x0000000000409947 */ /* 0x000fea0003800000 */
[----:B------:R-:W-:-:S13]  /*3150*/  ISETP.NE.AND P0, PT, R156, 0x3, PT ;  /* 0x000000039c00780c */ /* 0x000fda0003f05270 */
[----:B------:R-:W-:Y:S05]  /*3160*/  @!P0 BRA `(.L_x_34) ;  /* 0x0000000000048947 */ /* 0x000fea0003800000 */
[----:B------:R-:W-:Y:S01]  /*3170*/  BPT.TRAP 0x1 ;  /* 0x000000040000795c */ /* 0x000fe20000300000 */
.L_x_34:
[----:B------:R-:W-:Y:S01]  /*3180*/  UISETP.LT.AND UP0, UPT, UR49, 0x1, UPT ;  /* 0x000000013100788c */ /* 0x000fe2000bf01270 */
[----:B------:R-:W-:-:S03]  /*3190*/  ISETP.GT.U32.AND P0, PT, R19, 0x1, PT ;  /* 0x000000011300780c */ /* 0x000fc60003f04070 */
[----:B------:R-:W-:-:S04]  /*31a0*/  USEL UR5, UR49, 0x1, UP0 ;  /* 0x0000000131057887 */ /* 0x000fc80008000000 */
[----:B------:R-:W-:-:S04]  /*31b0*/  UIADD3 UR5, UR4, UR49, -UR5 ;  /* 0x0000003104057290 */ /* 0x000fc8000fffe805 */
[----:B------:R-:W-:-:S04]  /*31c0*/  UIMAD.WIDE.U32 UR6, UR5, -0x33333333, URZ ;  /* 0xcccccccd050678a5 */ /* 0x000fc8000f8e003f */
[----:B------:R-:W-:-:S04]  /*31d0*/  USHF.R.U32.HI UR6, URZ, 0x3, UR7 ;  /* 0x000000033f067899 */ /* 0x000fc80008011607 */
[----:B------:R-:W-:-:S04]  /*31e0*/  UIMAD UR5, UR6, -0xa, UR5 ;  /* 0xfffffff6060578a4 */ /* 0x000fc8000f8e0205 */
[----:B------:R-:W-:-:S04]  /*31f0*/  ULEA UR5, UR5, UR50, 0x3 ;  /* 0x0000003205057291 */ /* 0x000fc8000f8e183f */
[----:B------:R-:W-:-:S04]  /*3200*/  UIADD3 UR5, UR5, 0x50, URZ ;  /* 0x0000005005057890 */ /* 0x000fc8000fffe03f */
[----:B------:R-:W-:-:S09]  /*3210*/  UPRMT UR5, URZ, 0x654, UR5 ;  /* 0x000006543f057896 */ /* 0x000fd20008000005 */
[----:B------:R-:W-:Y:S01]  /*3220*/  SYNCS.ARRIVE.TRANS64.RED.A1T0 RZ, [UR5], RZ ;  /* 0x000000ffffff79a7 */ /* 0x000fe20008100405 */
[----:B------:R-:W-:Y:S05]  /*3230*/  @P0 BRA `(.L_x_33) ;  /* 0x0000000000040947 */ /* 0x000fea0003800000 */
[----:B------:R-:W-:Y:S01]  /*3240*/  BPT.TRAP 0x1 ;  /* 0x000000040000795c */ /* 0x000fe20000300000 */
.L_x_33:
[----:B------:R-:W-:Y:S01]  /*3250*/  UIADD3 UR6, UR50, 0x100, URZ ;  /* 0x0000010032067890 */ /* 0x000fe2000fffe03f */
[----:B------:R-:W-:Y:S01]  /*3260*/  R2UR UR46, R3 ;  /* 0x00000000032e72ca */ /* 0x000fe200000e0000 */
[----:B------:R-:W-:Y:S01]  /*3270*/  UIADD3 UR51, UR49, UR4, URZ ;  /* 0x0000000431337290 */ /* 0x000fe2000fffe03f */
[----:B------:R-:W-:Y:S01]  /*3280*/  R2UR UR45, R8 ;  /* 0x00000000082d72ca */ /* 0x000fe200000e0000 */
[----:B------:R-:W-:Y:S02]  /*3290*/  UISETP.GE.U32.AND UP1, UPT, UR49, 0xa, UPT ;  /* 0x0000000a3100788c */ /* 0x000fe4000bf26070 */
[----:B------:R-:W-:Y:S02]  /*32a0*/  ULOP3.LUT UP2, URZ, UR6, 0x9f, URZ, 0xc0, !UPT ;  /* 0x0000009f063f7892 */ /* 0x000fe4000f84c03f */
[----:B------:R-:W-:-:S04]  /*32b0*/  UISETP.GT.U32.AND UP0, UPT, UR51, 0x9, UPT ;  /* 0x000000093300788c */ /* 0x000fc8000bf04070 */
[----:B------:R-:W-:Y:S01]  /*32c0*/  UISETP.LT.U32.AND UP0, UPT, UR49, 0xa, UP0 ;  /* 0x0000000a3100788c */ /* 0x000fe20008701070 */
[----:B------:R-:W-:Y:S01]  /*32d0*/  PLOP3.LUT P0, PT, PT, PT, UP2, 0x80, 0x0 ;  /* 0x000000000000781c */ /* 0x000fe20003f0f028 */
[----:B------:R-:W-:Y:S02]  /*32e0*/  USHF.L.U32 UR46, UR46, 0x8, URZ ;  /* 0x000000082e2e7899 */ /* 0x000fe4000800063f */
[----:B------:R-:W-:Y:S02]  /*32f0*/  @UP1 UIMAD.WIDE.U32 UR4, UR51, -0x33333333, URZ ;  /* 0xcccccccd330418a5 */ /* 0x000fe4000f8e003f */
[----:B------:R-:W-:Y:S02]  /*3300*/  USEL UR6, URZ, 0x1, !UP0 ;  /* 0x000000013f067887 */ /* 0x000fe4000c000000 */
[----:B------:R-:W-:Y:S02]  /*3310*/  @UP1 USHF.R.U32.HI UR4, URZ, 0x3, UR5 ;  /* 0x000000033f041899 */ /* 0x000fe40008011605 */
[----:B------:R-:W-:-:S02]  /*3320*/  ULOP3.LUT UR48, UR48, UR6, URZ, 0x3c, !UPT ;  /* 0x0000000630307292 */ /* 0x000fc4000f8e3c3f */
[----:B------:R-:W-:Y:S02]  /*3330*/  USHF.L.U32 UR45, UR45, 0x6, URZ ;  /* 0x000000062d2d7899 */ /* 0x000fe4000800063f */
[----:B------:R-:W-:Y:S01]  /*3340*/  @UP1 ULOP3.LUT UR48, UR48, 0x1, UR4, 0x78, !UPT ;  /* 0x0000000130301892 */ /* 0x000fe2000f8e7804 */
[----:B------:R-:W-:Y:S11]  /*3350*/  @!P0 BRA `(.L_x_35) ;  /* 0x0000000000408947 */ /* 0x000ff60003800000 */
[----:B------:R-:W-:Y:S01]  /*3360*/  MOV R0, 0x0 ;  /* 0x0000000000007802 */ /* 0x000fe20000000f00 */
[----:B------:R-:W-:Y:S01]  /*3370*/  ULDC.64 UR4, c[0x4][0x70] ;  /* 0x01001c0000047ab9 */ /* 0x000fe20000000a00 */
[----:B------:R-:W-:Y:S01]  /*3380*/  ULDC.64 UR6, c[0x4][0x8] ;  /* 0x0100020000067ab9 */ /* 0x000fe20000000a00 */
[----:B------:R-:W-:Y:S01]  /*3390*/  IMAD.U32 R4, RZ, RZ, UR4 ;  /* 0x00000004ff047e24 */ /* 0x000fe2000f8e00ff */
[----:B------:R2:W3:Y:S01]  /*33a0*/  LDC.64 R14, c[0x4][R0] ;  /* 0x01000000000e7b82 */ /* 0x0004e20000000a00 */
[----:B------:R-:W-:Y:S01]  /*33b0*/  IMAD.U32 R5, RZ, RZ, UR5 ;  /* 0x00000005ff057e24 */ /* 0x000fe2000f8e00ff */
[----:B------:R-:W-:Y:S01]  /*33c0*/  ULDC.64 UR4, c[0x4][0x78] ;  /* 0x01001e0000047ab9 */ /* 0x000fe20000000a00 */
[----:B------:R-:W-:Y:S01]  /*33d0*/  IMAD.U32 R10, RZ, RZ, UR6 ;  /* 0x00000006ff0a7e24 */ /* 0x000fe2000f8e00ff */
[----:B------:R-:W-:Y:S01]  /*33e0*/  MOV R6, UR4 ;  /* 0x0000000400067c02 */ /* 0x000fe20008000f00 */
[----:B------:R-:W-:Y:S01]  /*33f0*/  IMAD.U32 R7, RZ, RZ, UR5 ;  /* 0x00000005ff077e24 */ /* 0x000fe2000f8e00ff */
[----:B------:R-:W-:Y:S01]  /*3400*/  MOV R12, 0x1 ;  /* 0x00000001000c7802 */ /* 0x000fe20000000f00 */
[----:B------:R-:W-:-:S02]  /*3410*/  IMAD.U32 R11, RZ, RZ, UR7 ;  /* 0x00000007ff0b7e24 */ /* 0x000fc4000f8e00ff */
[----:B------:R-:W-:Y:S02]  /*3420*/  IMAD.MOV.U32 R8, RZ, RZ, 0x70 ;  /* 0x00000070ff087424 */ /* 0x000fe400078e00ff */
[----:B--2---:R-:W-:-:S07]  /*3430*/  IMAD.MOV.U32 R13, RZ, RZ, RZ ;  /* 0x000000ffff0d7224 */ /* 0x004fce00078e00ff */
[----:B------:R-:W-:-:S07]  /*3440*/  LEPC R20, `(.L_x_35) ;  /* 0x000000001014794e */ /* 0x000fce0000000000 */
[----:B-1-3-5:R-:W-:Y:S05]  /*3450*/  CALL.ABS.NOINC R14 ;  /* 0x000000000e007343 */ /* 0x02afea0003c00000 */
.L_x_35:
[----:B------:R-:W-:-:S04]  /*3460*/  UIADD3 UR4, UR50, 0x4100, URZ ;  /* 0x0000410032047890 */ /* 0x000fc8000fffe03f */
[----:B------:R-:W-:-:S06]  /*3470*/  ULOP3.LUT UP0, URZ, UR4, 0x9f, URZ, 0xc0, !UPT ;  /* 0x0000009f043f7892 */ /* 0x000fcc000f80c03f */
[----:B------:R-:W-:-:S13]  /*3480*/  PLOP3.LUT P0, PT, PT, PT, UP0, 0x80, 0x0 ;  /* 0x000000000000781c */ /* 0x000fda0003f0f008 */
[----:B------:R-:W-:Y:S05]  /*3490*/  @!P0 BRA `(.L_x_36) ;  /* 0x0000000000408947 */ /* 0x000fea0003800000 */
        /* <DEDUP_REMOVED lines=10> */
[----:B------:R-:W-:Y:S01]  /*3540*/  MOV R13, RZ ;  /* 0x000000ff000d7202 */ /* 0x000fe20000000f00 */
[----:B------:R-:W-:-:S02]  /*3550*/  IMAD.U32 R11, RZ, RZ, UR5 ;  /* 0x00000005ff0b7e24 */ /* 0x000fc4000f8e00ff */
[----:B------:R-:W-:Y:S02]  /*3560*/  IMAD.MOV.U32 R8, RZ, RZ, 0x70 ;  /* 0x00000070ff087424 */ /* 0x000fe400078e00ff */
[----:B--2---:R-:W-:-:S07]  /*3570*/  IMAD.MOV.U32 R12, RZ, RZ, 0x1 ;  /* 0x00000001ff0c7424 */ /* 0x004fce00078e00ff */
[----:B------:R-:W-:-:S07]  /*3580*/  LEPC R20, `(.L_x_36) ;  /* 0x000000001014794e */ /* 0x000fce0000000000 */
[----:B-1-3-5:R-:W-:Y:S05]  /*3590*/  CALL.ABS.NOINC R14 ;  /* 0x000000000e007343 */ /* 0x02afea0003c00000 */
.L_x_36:
[----:B------:R-:W2:Y:S02]  /*35a0*/  LDC.64 R8, c[0x0][0x590] ;  /* 0x00016400ff087b82 */ /* 0x000ea40000000a00 */
[----:B--2---:R-:W-:-:S04]  /*35b0*/  ISETP.NE.U32.AND P0, PT, R8, RZ, PT ;  /* 0x000000ff0800720c */ /* 0x004fc80003f05070 */
[----:B------:R-:W-:-:S13]  /*35c0*/  ISETP.NE.AND.EX P0, PT, R9, RZ, PT, P0 ;  /* 0x000000ff0900720c */ /* 0x000fda0003f05300 */
[----:B------:R-:W-:Y:S05]  /*35d0*/  @!P0 BRA `(.L_x_37) ;  /* 0x0000000000348947 */ /* 0x000fea0003800000 */
[----:B------:R-:W-:Y:S02]  /*35e0*/  ULDC.64 UR4, c[0x0][0x588] ;  /* 0x0001620000047ab9 */ /* 0x000fe40000000a00 */
[----:B------:R-:W-:-:S04]  /*35f0*/  ISETP.NE.U32.AND P1, PT, RZ, UR4, PT ;  /* 0x00000004ff007c0c */ /* 0x000fc8000bf25070 */
[----:B------:R-:W-:-:S13]  /*3600*/  ISETP.NE.AND.EX P1, PT, RZ, UR5, PT, P1 ;  /* 0x00000005ff007c0c */ /* 0x000fda000bf25310 */
[----:B------:R-:W-:Y:S05]  /*3610*/  @!P1 BRA `(.L_x_38) ;  /* 0x0000000000189947 */ /* 0x000fea0003800000 */
[----:B------:R-:W2:Y:S01]  /*3620*/  LDC.64 R4, c[0x0][0x588] ;  /* 0x00016200ff047b82 */ /* 0x000ea20000000a00 */
[----:B------:R-:W-:-:S04]  /*3630*/  IMAD R3, R8, UR47, RZ ;  /* 0x0000002f08037c24 */ /* 0x000fc8000f8e02ff */
[----:B--2---:R-:W-:-:S05]  /*3640*/  IMAD.WIDE R4, R3, 0x4, R4 ;  /* 0x0000000403047825 */ /* 0x004fca00078e0204 */
[----:B-----5:R2:W5:Y:S01]  /*3650*/  LDG.E R88, desc[UR40][R4.64] ;  /* 0x0000002804587981 */ /* 0x020562000c1e1900 */
[----:B------:R-:W-:Y:S01]  /*3660*/  IMAD.MOV.U32 R22, RZ, RZ, 0x1 ;  /* 0x00000001ff167424 */ /* 0x000fe200078e00ff */
[----:B------:R-:W-:Y:S06]  /*3670*/  BRA `(.L_x_37) ;  /* 0x00000000000c7947 */ /* 0x000fec0003800000 */
.L_x_38:
[----:B------:R-:W-:Y:S01]  /*3680*/  ULDC UR4, c[0x0][0x580] ;  /* 0x0001600000047ab9 */ /* 0x000fe20000000800 */
[----:B------:R-:W-:Y:S02]  /*3690*/  IMAD.MOV.U32 R22, RZ, RZ, 0x1 ;  /* 0x00000001ff167424 */ /* 0x000fe400078e00ff */
[----:B-----5:R-:W-:-:S07]  /*36a0*/  IMAD.U32 R88, RZ, RZ, UR4 ;  /* 0x00000004ff587e24 */ /* 0x020fce000f8e00ff */
.L_x_37:
[----:B------:R-:W3:Y:S02]  /*36b0*/  LDC.64 R6, c[0x0][0x5b0] ;  /* 0x00016c00ff067b82 */ /* 0x000ee40000000a00 */
[----:B---3--:R-:W-:-:S04]  /*36c0*/  ISETP.NE.U32.AND P1, PT, R6, RZ, PT ;  /* 0x000000ff0600720c */ /* 0x008fc80003f25070 */
[----:B------:R-:W-:-:S13]  /*36d0*/  ISETP.NE.AND.EX P1, PT, R7, RZ, PT, P1 ;  /* 0x000000ff0700720c */ /* 0x000fda0003f25310 */
[----:B------:R-:W-:Y:S05]  /*36e0*/  @!P1 BRA `(.L_x_39) ;  /* 0x00000000002c9947 */ /* 0x000fea0003800000 */
[----:B------:R-:W-:Y:S02]  /*36f0*/  ULDC.64 UR4, c[0x0][0x5a8] ;  /* 0x00016a0000047ab9 */ /* 0x000fe40000000a00 */
[----:B------:R-:W-:-:S04]  /*3700*/  ISETP.NE.U32.AND P1, PT, RZ, UR4, PT ;  /* 0x00000004ff007c0c */ /* 0x000fc8000bf25070 */
[----:B------:R-:W-:-:S13]  /*3710*/  ISETP.NE.AND.EX P1, PT, RZ, UR5, PT, P1 ;  /* 0x00000005ff007c0c */ /* 0x000fda000bf25310 */
[----:B------:R-:W-:Y:S05]  /*3720*/  @!P1 BRA `(.L_x_40) ;  /* 0x0000000000149947 */ /* 0x000fea0003800000 */
[----:B--2---:R-:W2:Y:S01]  /*3730*/  LDC.64 R4, c[0x0][0x5a8] ;  /* 0x00016a00ff047b82 */ /* 0x004ea20000000a00 */
[----:B------:R-:W-:-:S04]  /*3740*/  IMAD R3, R6, UR47, RZ ;  /* 0x0000002f06037c24 */ /* 0x000fc8000f8e02ff */
[----:B--2---:R-:W-:-:S05]  /*3750*/  IMAD.WIDE R4, R3, 0x4, R4 ;  /* 0x0000000403047825 */ /* 0x004fca00078e0204 */
[----:B-1---5:R3:W5:Y:S01]  /*3760*/  LDG.E R89, desc[UR40][R4.64] ;  /* 0x0000002804597981 */ /* 0x022762000c1e1900 */
[----:B------:R-:W-:Y:S05]  /*3770*/  BRA `(.L_x_39) ;  /* 0x0000000000087947 */ /* 0x000fea0003800000 */
.L_x_40:
[----:B------:R-:W-:Y:S02]  /*3780*/  ULDC UR4, c[0x0][0x5a0] ;  /* 0x0001680000047ab9 */ /* 0x000fe40000000800 */
[----:B-1---5:R-:W-:-:S07]  /*3790*/  IMAD.U32 R89, RZ, RZ, UR4 ;  /* 0x00000004ff597e24 */ /* 0x022fce000f8e00ff */
.L_x_39:
[----:B------:R-:W-:Y:S01]  /*37a0*/  ULDC.64 UR4, c[0x0][0x588] ;  /* 0x0001620000047ab9 */ /* 0x000fe20000000a00 */
[----:B------:R-:W-:Y:S01]  /*37b0*/  ISETP.NE.U32.AND P1, PT, R8, RZ, PT ;  /* 0x000000ff0800720c */ /* 0x000fe20003f25070 */
[----:B------:R-:W-:Y:S02]  /*37c0*/  UISETP.NE.U32.AND UP0, UPT, UR4, URZ, UPT ;  /* 0x0000003f0400728c */ /* 0x000fe4000bf05070 */
[----:B------:R-:W-:Y:S02]  /*37d0*/  ISETP.NE.U32.AND P4, PT, RZ, UR4, PT ;  /* 0x00000004ff007c0c */ /* 0x000fe4000bf85070 */
[----:B------:R-:W-:Y:S01]  /*37e0*/  ISETP.NE.AND.EX P1, PT, R9, RZ, PT, P1 ;  /* 0x000000ff0900720c */ /* 0x000fe20003f25310 */
[----:B------:R-:W-:Y:S02]  /*37f0*/  UISETP.NE.AND.EX UP0, UPT, UR5, URZ, UPT, UP0 ;  /* 0x0000003f0500728c */ /* 0x000fe4000bf05300 */
[----:B------:R-:W-:Y:S02]  /*3800*/  ISETP.NE.AND.EX P4, PT, RZ, UR5, PT, P4 ;  /* 0x00000005ff007c0c */ /* 0x000fe4000bf85340 */
[----:B------:R-:W-:-:S02]  /*3810*/  PLOP3.LUT P3, PT, PT, PT, PT, 0x8, 0x0 ;  /* 0x000000000000781c */ /* 0x000fc40003f6e170 */
[----:B------:R-:W-:-:S04]  /*3820*/  PLOP3.LUT P2, PT, PT, PT, UP0, 0x80, 0x0 ;  /* 0x000000000000781c */ /* 0x000fc80003f4f008 */
[----:B------:R-:W-:-:S05]  /*3830*/  PLOP3.LUT P2, PT, P2, PT, PT, 0x8, 0x0 ;  /* 0x000000000000781c */ /* 0x000fca000174e170 */
[----:B------:R-:W-:Y:S08]  /*3840*/  @P4 BRA P1, `(.L_x_41) ;  /* 0x0000000000244947 */ /* 0x000ff00000800000 */
[----:B------:R-:W-:Y:S04]  /*3850*/  BSSY B0, `(.L_x_41) ;  /* 0x0000008000007945 */ /* 0x000fe80003800000 */
[----:B------:R-:W-:Y:S05]  /*3860*/  @!P0 BRA `(.L_x_42) ;  /* 0x0000000000148947 */ /* 0x000fea0003800000 */
[----:B------:R-:W-:Y:S02]  /*3870*/  LOP3.LUT P1, RZ, R22, 0xff, RZ, 0xc0, !PT ;  /* 0x000000ff16ff7812 */ /* 0x000fe4000782c0ff */
[----:B------:R-:W-:-:S11]  /*3880*/  PLOP3.LUT P3, PT, P2, PT, PT, 0x80, 0x0 ;  /* 0x000000000000781c */ /* 0x000fd6000176f070 */
[----:B------:R-:W-:Y:S05]  /*3890*/  @!P1 BRA `(.L_x_43) ;  /* 0x00000000000c9947 */ /* 0x000fea0003800000 */
[----:B-----5:R-:W-:Y:S01]  /*38a0*/  FSETP.EQ.AND P3, PT, R88, RZ, PT ;  /* 0x000000ff5800720b */ /* 0x020fe20003f62000 */
[----:B------:R-:W-:-:S12]  /*38b0*/  BRA `(.L_x_43) ;  /* 0x0000000000047947 */ /* 0x000fd80003800000 */
.L_x_42:
[----:B-----5:R-:W-:-:S13]  /*38c0*/  FSETP.EQ.AND P3, PT, R88, RZ, PT ;  /* 0x000000ff5800720b */ /* 0x020fda0003f62000 */
.L_x_43:
[----:B------:R-:W-:Y:S05]  /*38d0*/  BSYNC B0 ;  /* 0x0000000000007941 */ /* 0x000fea0003800000 */
.L_x_41:
[----:B------:R-:W-:Y:S04]  /*38e0*/  BSSY B0, `(.L_x_44) ;  /* 0x0000007000007945 */ /* 0x000fe80003800000 */
[----:B------:R-:W-:Y:S05]  /*38f0*/  @!P0 BRA `(.L_x_45) ;  /* 0x0000000000108947 */ /* 0x000fea0003800000 */
[----:B------:R-:W-:-:S13]  /*3900*/  LOP3.LUT P0, RZ, R22, 0xff, RZ, 0xc0, !PT ;  /* 0x000000ff16ff7812 */ /* 0x000fda000780c0ff */
[----:B------:R-:W-:Y:S05]  /*3910*/  @!P0 BRA `(.L_x_46) ;  /* 0x00000000000c8947 */ /* 0x000fea0003800000 */
[----:B-----5:R-:W-:Y:S01]  /*3920*/  FSETP.EQ.AND P2, PT, R88, RZ, PT ;  /* 0x000000ff5800720b */ /* 0x020fe20003f42000 */
[----:B------:R-:W-:-:S12]  /*3930*/  BRA `(.L_x_46) ;  /* 0x0000000000047947 */ /* 0x000fd80003800000 */
.L_x_45:
[----:B-----5:R-:W-:-:S13]  /*3940*/  FSETP.EQ.AND P2, PT, R88, RZ, PT ;  /* 0x000000ff5800720b */ /* 0x020fda0003f42000 */
.L_x_46:
[----:B------:R-:W-:Y:S05]  /*3950*/  BSYNC B0 ;  /* 0x0000000000007941 */ /* 0x000fea0003800000 */
.L_x_44:
[----:B------:R-:W-:Y:S01]  /*3960*/  BSSY B0, `(.L_x_47) ;  /* 0x0000041000007945 */ /* 0x000fe20003800000 */
[----:B--23--:R-:W-:Y:S02]  /*3970*/  CS2R R4, SRZ ;  /* 0x0000000000047805 */ /* 0x00cfe4000001ff00 */
[----:B------:R-:W-:Y:S01]  /*3980*/  MOV R3, RZ ;  /* 0x000000ff00037202 */ /* 0x000fe20000000f00 */
[----:B------:R-:W-:Y:S01]  /*3990*/  IMAD.MOV.U32 R0, RZ, RZ, RZ ;  /* 0x000000ffff007224 */ /* 0x000fe200078e00ff */
[----:B------:R-:W-:Y:S06]  /*39a0*/  @P3 BRA `(.L_x_48) ;  /* 0x0000000000f03947 */ /* 0x000fec0003800000 */
[----:B------:R-:W-:-:S13]  /*39b0*/  ISETP.NE.AND P1, PT, R23, 0x3, PT ;  /* 0x000000031700780c */ /* 0x000fda0003f25270 */
[----:B------:R-:W-:Y:S05]  /*39c0*/  @!P1 BRA `(.L_x_49) ;  /* 0x0000000000049947 */ /* 0x000fea0003800000 */
[----:B------:R-:W-:Y:S01]  /*39d0*/  BPT.TRAP 0x1 ;  /* 0x000000040000795c */ /* 0x000fe20000300000 */
.L_x_49:
[----:B------:R-:W-:Y:S01]  /*39e0*/  LEA R13, R91, UR50, 0x3 ;  /* 0x000000325b0d7c11 */ /* 0x000fe2000f8e18ff */
[----:B------:R-:W-:Y:S01]  /*39f0*/  BSSY B1, `(.L_x_50) ;  /* 0x0000005000017945 */ /* 0x000fe20003800000 */
[----:B------:R-:W-:Y:S02]  /*3a00*/  SHF.L.U32 R0, R90, 0x1f, RZ ;  /* 0x0000001f5a007819 */ /* 0x000fe400000006ff */
[----:B------:R-:W-:Y:S02]  /*3a10*/  CS2R R4, SRZ ;  /* 0x0000000000047805 */ /* 0x000fe4000001ff00 */
[----:B------:R-:W2:Y:S02]  /*3a20*/  SYNCS.PHASECHK.TRANS64.TRYWAIT P0, [R13+URZ+0xa0], R0 ;  /* 0x0000a0000d0075a7 */ /* 0x000ea4000800017f */
[----:B--2---:R-:W-:Y:S05]  /*3a30*/  @!P0 BRA `(.L_x_51) ;  /* 0x0000005800008947 */ /* 0x004fea0003800000 */
.L_x_173:
[----:B------:R-:W-:Y:S05]  /*3a40*/  BSYNC B1 ;  /* 0x0000000000017941 */ /* 0x000fea0003800000 */
.L_x_50:
[----:B------:R-:W-:Y:S01]  /*3a50*/  BSSY B1, `(.L_x_52) ;  /* 0x0000020000017945 */ /* 0x000fe20003800000 */
[----:B------:R-:W-:Y:S02]  /*3a60*/  IMAD.MOV.U32 R3, RZ, RZ, RZ ;  /* 0x000000ffff037224 */ /* 0x000fe400078e00ff */
[----:B--2---:R-:W-:Y:S01]  /*3a70*/  IMAD.MOV.U32 R0, RZ, RZ, RZ ;  /* 0x000000ffff007224 */ /* 0x004fe200078e00ff */
[----:B------:R-:W-:Y:S06]  /*3a80*/  @P2 BRA `(.L_x_53) ;  /* 0x0000000000702947 */ /* 0x000fec0003800000 */
[C---:B------:R-:W-:Y:S01]  /*3a90*/  IMAD.SHL.U32 R0, R18.reuse, 0x10, RZ ;  /* 0x0000001012007824 */ /* 0x040fe200078e00ff */
[C---:B------:R-:W-:Y:S01]  /*3aa0*/  SHF.L.U32 R3, R18.reuse, 0x1, RZ ;  /* 0x0000000112037819 */ /* 0x040fe200000006ff */
[----:B------:R-:W-:-:S03]  /*3ab0*/  IMAD.SHL.U32 R5, R18, 0x8, RZ ;  /* 0x0000000812057824 */ /* 0x000fc600078e00ff */
[----:B------:R-:W-:Y:S02]  /*3ac0*/  LOP3.LUT R0, R0, 0xe00, RZ, 0xc0, !PT ;  /* 0x00000e0000007812 */ /* 0x000fe400078ec0ff */
[----:B------:R-:W-:Y:S02]  /*3ad0*/  LOP3.LUT R7, R5, 0x80, RZ, 0xc0, !PT ;  /* 0x0000008005077812 */ /* 0x000fe400078ec0ff */
[----:B------:R-:W-:Y:S02]  /*3ae0*/  LOP3.LUT R0, R0, 0x6, R3, 0xf8, !PT ;  /* 0x0000000600007812 */ /* 0x000fe400078ef803 */
[--C-:B------:R-:W-:Y:S02]  /*3af0*/  LOP3.LUT R7, R7, 0x10, R18.reuse, 0xf8, !PT ;  /* 0x0000001007077812 */ /* 0x100fe400078ef812 */
[----:B------:R-:W-:Y:S02]  /*3b00*/  LOP3.LUT R0, R0, 0x60, R5, 0xf8, !PT ;  /* 0x0000006000007812 */ /* 0x000fe400078ef805 */
[----:B------:R-:W-:-:S02]  /*3b10*/  SHF.R.U32.HI R3, RZ, 0x4, R18 ;  /* 0x00000004ff037819 */ /* 0x000fc40000011612 */
[----:B------:R-:W-:Y:S02]  /*3b20*/  LOP3.LUT R0, R0, R7, RZ, 0xfc, !PT ;  /* 0x0000000700007212 */ /* 0x000fe400078efcff */
[----:B------:R-:W-:-:S03]  /*3b30*/  LOP3.LUT P0, RZ, R3, 0x1, RZ, 0xc0, !PT ;  /* 0x0000000103ff7812 */ /* 0x000fc6000780c0ff */
[----:B------:R-:W-:-:S04]  /*3b40*/  IMAD R0, R91, 0x1000, R0 ;  /* 0x000010005b007824 */ /* 0x000fc800078e0200 */
[----:B------:R-:W-:Y:S01]  /*3b50*/  VIADD R3, R0, UR50 ;  /* 0x0000003200037c36 */ /* 0x000fe20008000000 */
[----:B------:R-:W-:Y:S03]  /*3b60*/  LDS.U16 R5, [R0+UR50+0x208] ;  /* 0x0002083200057984 */ /* 0x000fe60008000400 */
[C---:B------:R-:W-:Y:S01]  /*3b70*/  VIADD R4, R3.reuse, 0x100 ;  /* 0x0000010003047836 */ /* 0x040fe20000000000 */
[----:B------:R-:W-:Y:S01]  /*3b80*/  IADD3 R7, R3, 0x110, RZ ;  /* 0x0000011003077810 */ /* 0x000fe20007ffe0ff */
[----:B------:R-:W-:Y:S02]  /*3b90*/  LDS.U16 R6, [R0+UR50+0x108] ;  /* 0x0001083200067984 */ /* 0x000fe40008000400 */
[----:B------:R-:W-:Y:S02]  /*3ba0*/  @P0 VIADD R7, R4, 0xfffffff0 ;  /* 0xfffffff004070836 */ /* 0x000fe40000000000 */
[----:B------:R-:W-:Y:S04]  /*3bb0*/  LDS.U16 R3, [R0+UR50+0x200] ;  /* 0x0002003200037984 */ /* 0x000fe80008000400 */
[----:B------:R-:W2:Y:S04]  /*3bc0*/  LDS.U16 R4, [R0+UR50+0x100] ;  /* 0x0001003200047984 */ /* 0x000ea80008000400 */
[----:B------:R-:W-:Y:S04]  /*3bd0*/  LDS.U16 R8, [R7+0x100] ;  /* 0x0001000007087984 */ /* 0x000fe80000000400 */
[----:B------:R-:W3:Y:S04]  /*3be0*/  LDS.U16 R9, [R7] ;  /* 0x0000000007097984 */ /* 0x000ee80000000400 */
[----:B------:R-:W-:Y:S04]  /*3bf0*/  LDS.U16 R10, [R7+0x108] ;  /* 0x00010800070a7984 */ /* 0x000fe80000000400 */
[----:B------:R-:W4:Y:S01]  /*3c00*/  LDS.U16 R11, [R7+0x8] ;  /* 0x00000800070b7984 */ /* 0x000f220000000400 */
[----:B--2---:R-:W-:-:S02]  /*3c10*/  PRMT R0, R4, 0x5410, R3 ;  /* 0x0000541004007816 */ /* 0x004fc40000000003 */
[----:B------:R-:W-:Y:S02]  /*3c20*/  PRMT R3, R6, 0x5410, R5 ;  /* 0x0000541006037816 */ /* 0x000fe40000000005 */
[----:B---3--:R-:W-:Y:S02]  /*3c30*/  PRMT R4, R9, 0x5410, R8 ;  /* 0x0000541009047816 */ /* 0x008fe40000000008 */
[----:B----4-:R-:W-:-:S07]  /*3c40*/  PRMT R5, R11, 0x5410, R10 ;  /* 0x000054100b057816 */ /* 0x010fce000000000a */
.L_x_53:
[----:B------:R-:W-:Y:S05]  /*3c50*/  BSYNC B1 ;  /* 0x0000000000017941 */ /* 0x000fea0003800000 */
.L_x_52:
[----:B------:R-:W-:Y:S01]  /*3c60*/  @!PT LDS RZ, [RZ] ;  /* 0x00000000fffff984 */ /* 0x000fe20000000800 */
[----:B------:R-:W-:Y:S01]  /*3c70*/  @!PT LDS RZ, [RZ] ;  /* 0x00000000fffff984 */ /* 0x000fe20000000800 */
[----:B------:R-:W-:Y:S01]  /*3c80*/  @!PT LDS RZ, [RZ] ;  /* 0x00000000fffff984 */ /* 0x000fe20000000800 */
[----:B------:R-:W-:Y:S01]  /*3c90*/  @!PT LDS RZ, [RZ] ;  /* 0x00000000fffff984 */ /* 0x000fe20000000800 */
[----:B------:R2:W-:Y:S06]  /*3ca0*/  MEMBAR.ALL.CTA ;  /* 0x0000000000007992 */ /* 0x0005ec0000008000 */
[----:B--2---:R-:W2:Y:S01]  /*3cb0*/  FENCE.VIEW.ASYNC.S ;  /* 0x00000000000073c6 */ /* 0x004ea20000000000 */
[----:B------:R-:W-:Y:S05]  /*3cc0*/  @!P1 BRA `(.L_x_54) ;  /* 0x0000000000049947 */ /* 0x000fea0003800000 */
[----:B------:R-:W-:Y:S01]  /*3cd0*/  BPT.TRAP 0x1 ;  /* 0x000000040000795c */ /* 0x000fe20000300000 */
.L_x_54:
[----:B------:R-:W3:Y:S01]  /*3ce0*/  S2R R7, SR_CgaCtaId ;  /* 0x0000000000077919 */ /* 0x000ee20000008800 */
[----:B------:R-:W-:Y:S02]  /*3cf0*/  VIADD R6, R13, 0xc0 ;  /* 0x000000c00d067836 */ /* 0x000fe40000000000 */
[----:B------:R-:W-:-:S05]  /*3d00*/  VIADD R91, R91, 0x1 ;  /* 0x000000015b5b7836 */ /* 0x000fca0000000000 */
[----:B------:R-:W-:-:S04]  /*3d10*/  ISETP.NE.AND P0, PT, R91, 0x4, PT ;  /* 0x000000045b00780c */ /* 0x000fc80003f05270 */
[----:B------:R-:W-:Y:S02]  /*3d20*/  SEL R91, R91, RZ, P0 ;  /* 0x000000ff5b5b7207 */ /* 0x000fe40000000000 */
[----:B---3--:R-:W-:Y:S02]  /*3d30*/  PRMT R6, R7, 0x654, R6 ;  /* 0x0000065407067816 */ /* 0x008fe40000000006 */
[----:B------:R-:W-:Y:S02]  /*3d40*/  SEL R7, RZ, 0x1, P0 ;  /* 0x00000001ff077807 */ /* 0x000fe40000000000 */
[----:B--2---:R2:W-:Y:S02]  /*3d50*/  SYNCS.ARRIVE.TRANS64.RED.A1T0 RZ, [R6+URZ], RZ ;  /* 0x000000ff06ff79a7 */ /* 0x0045e4000810043f */
[----:B------:R-:W-:-:S07]  /*3d60*/  LOP3.LUT R90, R90, R7, RZ, 0x3c, !PT ;  /* 0x000000075a5a7212 */ /* 0x000fce00078e3cff */
.L_x_48:
[----:B------:R-:W-:Y:S05]  /*3d70*/  BSYNC B0 ;  /* 0x0000000000007941 */ /* 0x000fea0003800000 */
.L_x_47:
[-C--:B--2---:R-:W-:Y:S01]  /*3d80*/  F2FP.F16.E4M3.UNPACK_B R6, R0.reuse ;  /* 0x00000000ff06723e */ /* 0x084fe200020006ff */
[C---:B-----5:R-:W-:Y:S01]  /*3d90*/  FMUL R155, R89.reuse, R155 ;  /* 0x0000009b599b7220 */ /* 0x060fe20000400000 */
[----:B------:R-:W-:Y:S01]  /*3da0*/  F2FP.F16.E4M3.UNPACK_B R7, R0.H1 ;  /* 0x00000000ff07723e */ /* 0x000fe200030006ff */
[C---:B------:R-:W-:Y:S01]  /*3db0*/  FMUL R152, R89.reuse, R152 ;  /* 0x0000009859987220 */ /* 0x040fe20000400000 */
[----:B------:R-:W-:Y:S01]  /*3dc0*/  SHF.R.U32.HI R8, RZ, 0x4, R18 ;  /* 0x00000004ff087819 */ /* 0x000fe20000011612 */
[----:B------:R-:W-:Y:S02]  /*3dd0*/  HADD2.F32 R9, -RZ, R6.H0_H0 ;  /* 0x20000006ff097230 */ /* 0x000fe40000004100 */
[----:B------:R-:W-:Y:S01]  /*3de0*/  FMUL R13, R89, R154 ;  /* 0x0000009a590d7220 */ /* 0x000fe20000400000 */
[--C-:B------:R-:W-:Y:S01]  /*3df0*/  HADD2.F32 R11, -RZ, R7.reuse.H0_H0 ;  /* 0x20000007ff0b7230 */ /* 0x100fe20000004100 */
[----:B------:R-:W-:Y:S01]  /*3e00*/  LOP3.LUT P1, RZ, R8, 0x1, RZ, 0xc0, !PT ;  /* 0x0000000108ff7812 */ /* 0x000fe2000782c0ff */
[----:B------:R-:W-:-:S02]  /*3e10*/  HADD2.F32 R7, -RZ, R7.H1_H1 ;  /* 0x30000007ff077230 */ /* 0x000fc40000004100 */
[C---:B------:R-:W-:Y:S01]  /*3e20*/  FFMA R155, R88.reuse, R9, R155 ;  /* 0x00000009589b7223 */ /* 0x040fe2000000009b */
[----:B------:R-:W-:Y:S02]  /*3e30*/  HADD2.F32 R9, -RZ, R6.H1_H1 ;  /* 0x30000006ff097230 */ /* 0x000fe40000004100 */
[C---:B------:R-:W-:Y:S01]  /*3e40*/  FMUL R8, R89.reuse, R153 ;  /* 0x0000009959087220 */ /* 0x040fe20000400000 */
[----:B------:R-:W-:Y:S01]  /*3e50*/  F2FP.F16.E4M3.UNPACK_B R6, R3 ;  /* 0x00000003ff06723e */ /* 0x000fe200020006ff */
[C---:B------:R-:W-:Y:S01]  /*3e60*/  FFMA R15, R88.reuse, R7, R152 ;  /* 0x00000007580f7223 */ /* 0x040fe20000000098 */
[----:B------:R-:W-:Y:S01]  /*3e70*/  F2FP.F16.E4M3.UNPACK_B R7, R3.H1 ;  /* 0x00000003ff07723e */ /* 0x000fe200030006ff */
[C---:B------:R-:W-:Y:S01]  /*3e80*/  FFMA R10, R88.reuse, R9, R13 ;  /* 0x00000009580a7223 */ /* 0x040fe2000000000d */
[----:B------:R-:W-:Y:S01]  /*3e90*/  FFMA R12, R88, R11, R8 ;  /* 0x0000000b580c7223 */ /* 0x000fe20000000008 */
[--C-:B------:R-:W-:Y:S02]  /*3ea0*/  HADD2.F32 R9, -RZ, R6.reuse.H0_H0 ;  /* 0x20000006ff097230 */ /* 0x100fe40000004100 */
[----:B------:R-:W-:Y:S01]  /*3eb0*/  FMUL R151, R89, R151 ;  /* 0x0000009759977220 */ /* 0x000fe20000400000 */
[----:B------:R-:W-:-:S02]  /*3ec0*/  HADD2.F32 R11, -RZ, R6.H1_H1 ;  /* 0x30000006ff0b7230 */ /* 0x000fc40000004100 */
[C---:B------:R-:W-:Y:S01]  /*3ed0*/  FMUL R150, R89.reuse, R150 ;  /* 0x0000009659967220 */ /* 0x040fe20000400000 */
[--C-:B------:R-:W-:Y:S01]  /*3ee0*/  HADD2.F32 R13, -RZ, R7.reuse.H0_H0 ;  /* 0x20000007ff0d7230 */ /* 0x100fe20000004100 */
[----:B------:R-:W-:Y:S01]  /*3ef0*/  F2FP.F16.E4M3.UNPACK_B R6, R4 ;  /* 0x00000004ff06723e */ /* 0x000fe200020006ff */
[C---:B------:R-:W-:Y:S01]  /*3f00*/  FMUL R8, R89.reuse, R149 ;  /* 0x0000009559087220 */ /* 0x040fe20000400000 */
[C---:B------:R-:W-:Y:S01]  /*3f10*/  FFMA R151, R88.reuse, R9, R151 ;  /* 0x0000000958977223 */ /* 0x040fe20000000097 */
[C---:B------:R-:W-:Y:S01]  /*3f20*/  FFMA R150, R88.reuse, R11, R150 ;  /* 0x0000000b58967223 */ /* 0x040fe20000000096 */
[----:B------:R-:W-:Y:S02]  /*3f30*/  HADD2.F32 R7, -RZ, R7.H1_H1 ;  /* 0x30000007ff077230 */ /* 0x000fe40000004100 */
[----:B------:R-:W-:Y:S01]  /*3f40*/  FFMA R14, R88, R13, R8 ;  /* 0x0000000d580e7223 */ /* 0x000fe20000000008 */
[--C-:B------:R-:W-:Y:S02]  /*3f50*/  HADD2.F32 R9, -RZ, R6.reuse.H0_H0 ;  /* 0x20000006ff097230 */ /* 0x100fe40000004100 */
[----:B------:R-:W-:Y:S01]  /*3f60*/  FMUL R13, R89, R148 ;  /* 0x00000094590d7220 */ /* 0x000fe20000400000 */
[----:B------:R-:W-:-:S02]  /*3f70*/  HADD2.F32 R11, -RZ, R6.H1_H1 ;  /* 0x30000006ff0b7230 */ /* 0x000fc40000004100 */
[C---:B------:R-:W-:Y:S01]  /*3f80*/  FMUL R20, R89.reuse, R147 ;  /* 0x0000009359147220 */ /* 0x040fe20000400000 */
[----:B------:R-:W-:Y:S01]  /*3f90*/  F2FP.F16.E4M3.UNPACK_B R6, R4.H1 ;  /* 0x00000004ff06723e */ /* 0x000fe200030006ff */
[C---:B------:R-:W-:Y:S01]  /*3fa0*/  FFMA R21, R88.reuse, R7, R13 ;  /* 0x0000000758157223 */ /* 0x040fe2000000000d */
[C---:B------:R-:W-:Y:S01]  /*3fb0*/  FMUL R143, R89.reuse, R143 ;  /* 0x0000008f598f7220 */ /* 0x040fe20000400000 */
[C---:B------:R-:W-:Y:S01]  /*3fc0*/  FFMA R20, R88.reuse, R9, R20 ;  /* 0x0000000958147223 */ /* 0x040fe20000000014 */
[C---:B------:R-:W-:Y:S01]  /*3fd0*/  FMUL R142, R89.reuse, R142 ;  /* 0x0000008e598e7220 */ /* 0x040fe20000400000 */
[--C-:B------:R-:W-:Y:S02]  /*3fe0*/  HADD2.F32 R7, -RZ, R6.reuse.H0_H0 ;  /* 0x20000006ff077230 */ /* 0x100fe40000004100 */
[C---:B------:R-:W-:Y:S01]  /*3ff0*/  FMUL R146, R89.reuse, R146 ;  /* 0x0000009259927220 */ /* 0x040fe20000400000 */
[----:B------:R-:W-:Y:S01]  /*4000*/  HADD2.F32 R9, -RZ, R6.H1_H1 ;  /* 0x30000006ff097230 */ /* 0x000fe20000004100 */
[-C--:B------:R-:W-:Y:S01]  /*4010*/  F2FP.F16.E4M3.UNPACK_B R6, R5.reuse.H1 ;  /* 0x00000005ff06723e */ /* 0x080fe200030006ff */
[----:B------:R-:W-:Y:S01]  /*4020*/  FMUL R140, R89, R140 ;  /* 0x0000008c598c7220 */ /* 0x000fe20000400000 */
[----:B------:R-:W-:Y:S01]  /*4030*/  F2FP.F16.E4M3.UNPACK_B R8, R5 ;  /* 0x00000005ff08723e */ /* 0x000fe200020006ff */
[C---:B------:R-:W-:Y:S01]  /*4040*/  FFMA R143, R88.reuse, R7, R143 ;  /* 0x00000007588f7223 */ /* 0x040fe2000000008f */
[C---:B------:R-:W-:Y:S01]  /*4050*/  FFMA R142, R88.reuse, R9, R142 ;  /* 0x00000009588e7223 */ /* 0x040fe2000000008e */
[----:B------:R-:W-:Y:S01]  /*4060*/  FFMA R25, R88, R11, R146 ;  /* 0x0000000b58197223 */ /* 0x000fe20000000092 */
[--C-:B------:R-:W-:Y:S01]  /*4070*/  HADD2.F32 R7, -RZ, R6.reuse.H0_H0 ;  /* 0x20000006ff077230 */ /* 0x100fe20000004100 */
[C---:B------:R-:W-:Y:S01]  /*4080*/  SHF.L.U32 R24, R18.reuse, 0x1, RZ ;  /* 0x0000000112187819 */ /* 0x040fe200000006ff */
[----:B------:R-:W-:Y:S01]  /*4090*/  HADD2.F32 R9, -RZ, R6.H1_H1 ;  /* 0x30000006ff097230 */ /* 0x000fe20000004100 */
[----:B------:R-:W-:Y:S01]  /*40a0*/  LOP3.LUT R6, R18, 0xff, RZ, 0xc0, !PT ;  /* 0x000000ff12067812 */ /* 0x000fe200078ec0ff */
[----:B------:R-:W-:-:S02]  /*40b0*/  HADD2.F32 R11, -RZ, R8.H0_H0 ;  /* 0x20000008ff0b7230 */ /* 0x000fc40000004100 */
[C---:B------:R-:W-:Y:S01]  /*40c0*/  FMUL R144, R89.reuse, R144 ;  /* 0x0000009059907220 */ /* 0x040fe20000400000 */
[----:B------:R-:W-:Y:S02]  /*40d0*/  HADD2.F32 R13, -RZ, R8.H1_H1 ;  /* 0x30000008ff0d7230 */ /* 0x000fe40000004100 */
[C---:B------:R-:W-:Y:S01]  /*40e0*/  FMUL R8, R89.reuse, R145 ;  /* 0x0000009159087220 */ /* 0x040fe20000400000 */
[----:B------:R-:W-:Y:S02]  /*40f0*/  VIADD R6, R6, 0x1f ;  /* 0x0000001f06067836 */ /* 0x000fe40000000000 */
[C---:B------:R-:W-:Y:S01]  /*4100*/  FFMA R140, R88.reuse, R9, R140 ;  /* 0x00000009588c7223 */ /* 0x040fe2000000008c */
[----:B------:R-:W-:Y:S01]  /*4110*/  FMUL R141, R89, R141 ;  /* 0x0000008d598d7220 */ /* 0x000fe20000400000 */
[----:B------:R-:W-:Y:S01]  /*4120*/  FFMA R8, R88, R11, R8 ;  /* 0x0000000b58087223 */ /* 0x000fe20000000008 */
[----:B------:R-:W-:Y:S01]  /*4130*/  IMAD.SHL.U32 R11, R18, 0x10, RZ ;  /* 0x00000010120b7824 */ /* 0x000fe200078e00ff */
[----:B------:R-:W-:Y:S01]  /*4140*/  ISETP.GT.U32.AND P0, PT, R6, 0x3e, PT ;  /* 0x0000003e0600780c */ /* 0x000fe20003f04070 */
[----:B------:R-:W-:-:S02]  /*4150*/  IMAD.SHL.U32 R6, R18, 0x8, RZ ;  /* 0x0000000812067824 */ /* 0x000fc400078e00ff */
[C---:B------:R-:W-:Y:S01]  /*4160*/  FFMA R13, R88.reuse, R13, R144 ;  /* 0x0000000d580d7223 */ /* 0x040fe20000000090 */
[----:B------:R-:W-:Y:S01]  /*4170*/  FFMA R7, R88, R7, R141 ;  /* 0x0000000758077223 */ /* 0x000fe2000000008d */
[----:B------:R-:W-:Y:S02]  /*4180*/  LOP3.LUT R11, R11, 0xe00, RZ, 0xc0, !PT ;  /* 0x00000e000b0b7812 */ /* 0x000fe400078ec0ff */
[----:B------:R-:W-:Y:S02]  /*4190*/  LOP3.LUT R9, R6, 0x80, RZ, 0xc0, !PT ;  /* 0x0000008006097812 */ /* 0x000fe400078ec0ff */
[----:B------:R-:W-:Y:S02]  /*41a0*/  LOP3.LUT R11, R11, 0x6, R24, 0xf8, !PT ;  /* 0x000000060b0b7812 */ /* 0x000fe400078ef818 */
[----:B------:R-:W-:Y:S02]  /*41b0*/  F2FP.SATFINITE.RELU.E4M3.F32.PACK_AB_MERGE_C R155, R10, R155, RZ ;  /* 0x0000009b0a9b723e */ /* 0x000fe400048078ff */
[----:B------:R-:W-:-:S02]  /*41c0*/  LOP3.LUT R6, R11, 0x60, R6, 0xf8, !PT ;  /* 0x000000600b067812 */ /* 0x000fc400078ef806 */
[----:B------:R-:W-:Y:S01]  /*41d0*/  LOP3.LUT R11, R9, 0x10, R18, 0xf8, !PT ;  /* 0x00000010090b7812 */ /* 0x000fe200078ef812 */
[----:B------:R-:W-:Y:S01]  /*41e0*/  IMAD.MOV.U32 R9, RZ, RZ, 0x10 ;  /* 0x00000010ff097424 */ /* 0x000fe200078e00ff */
[----:B------:R-:W-:Y:S02]  /*41f0*/  F2FP.SATFINITE.RELU.E4M3.F32.PACK_AB_MERGE_C R10, R13, R8, RZ ;  /* 0x000000080d0a723e */ /* 0x000fe400048078ff */
[----:B------:R-:W-:Y:S02]  /*4200*/  F2FP.SATFINITE.RELU.E4M3.F32.PACK_AB_MERGE_C R15, R15, R12, RZ ;  /* 0x0000000c0f0f723e */ /* 0x000fe400048078ff */
[----:B------:R-:W-:Y:S02]  /*4210*/  F2FP.SATFINITE.RELU.E4M3.F32.PACK_AB_MERGE_C R151, R150, R151, RZ ;  /* 0x000000979697723e */ /* 0x000fe400048078ff */
[----:B------:R-:W-:Y:S02]  /*4220*/  F2FP.SATFINITE.RELU.E4M3.F32.PACK_AB_MERGE_C R21, R21, R14, RZ ;  /* 0x0000000e1515723e */ /* 0x000fe400048078ff */
[----:B------:R-:W-:-:S02]  /*4230*/  F2FP.SATFINITE.RELU.E4M3.F32.PACK_AB_MERGE_C R20, R25, R20, RZ ;  /* 0x000000141914723e */ /* 0x000fc400048078ff */
[----:B------:R-:W-:Y:S02]  /*4240*/  F2FP.SATFINITE.RELU.E4M3.F32.PACK_AB_MERGE_C R142, R142, R143, RZ ;  /* 0x0000008f8e8e723e */ /* 0x000fe400048078ff */
[----:B------:R-:W-:Y:S02]  /*4250*/  F2FP.SATFINITE.RELU.E4M3.F32.PACK_AB_MERGE_C R140, R140, R7, RZ ;  /* 0x000000078c8c723e */ /* 0x000fe400048078ff */
[----:B------:R-:W-:Y:S02]  /*4260*/  LOP3.LUT R6, R6, R11, RZ, 0xfc, !PT ;  /* 0x0000000b06067212 */ /* 0x000fe400078efcff */
[----:B------:R-:W-:Y:S01]  /*4270*/  SEL R8, R9, 0xfffffff0, !P1 ;  /* 0xfffffff009087807 */ /* 0x000fe20004800000 */
[----:B------:R-:W-:Y:S06]  /*4280*/  @P0 BRA `(.L_x_55) ;  /* 0x0000000000040947 */ /* 0x000fec0003800000 */
[----:B------:R-:W-:-:S04]  /*4290*/  DEPBAR.LE SB0, 0x1 ;  /* 0x000080400000791a */ /* 0x000fc80000000000 */
.L_x_55:
[----:B------:R-:W-:Y:S05]  /*42a0*/  WARPSYNC.ALL ;  /* 0x0000000000007948 */ /* 0x000fea0003800000 */
[----:B------:R-:W-:Y:S01]  /*42b0*/  BAR.SYNC.DEFER_BLOCKING 0x1, 0x100 ;  /* 0x0044000000007b1d */ /* 0x000fe20000010000 */
[----:B------:R-:W-:-:S05]  /*42c0*/  VIADD R7, R6, UR50 ;  /* 0x0000003206077c36 */ /* 0x000fca0008000000 */
[----:B------:R-:W-:Y:S01]  /*42d0*/  IADD3 R7, R7, R8, RZ ;  /* 0x0000000807077210 */ /* 0x000fe20007ffe0ff */
[----:B------:R-:W-:Y:S01]  /*42e0*/  BSSY B0, `(.L_x_56) ;  /* 0x0000016000007945 */ /* 0x000fe20003800000 */
[----:B------:R2:W-:Y:S04]  /*42f0*/  STS.U16 [R6+UR50+0x4100], R155 ;  /* 0x0041009b06007988 */ /* 0x0005e80008000432 */
[----:B------:R2:W-:Y:S04]  /*4300*/  STS.U16 [R6+UR50+0x4200], R15 ;  /* 0x0042000f06007988 */ /* 0x0005e80008000432 */
[----:B------:R2:W-:Y:S04]  /*4310*/  STS.U16 [R6+UR50+0x4108], R151 ;  /* 0x0041089706007988 */ /* 0x0005e80008000432 */
[----:B------:R2:W-:Y:S04]  /*4320*/  STS.U16 [R6+UR50+0x4208], R21 ;  /* 0x0042081506007988 */ /* 0x0005e80008000432 */
[----:B------:R2:W-:Y:S04]  /*4330*/  STS.U16 [R7+0x4100], R20 ;  /* 0x0041001407007388 */ /* 0x0005e80000000400 */
[----:B------:R2:W-:Y:S04]  /*4340*/  STS.U16 [R7+0x4200], R142 ;  /* 0x0042008e07007388 */ /* 0x0005e80000000400 */
[----:B------:R2:W-:Y:S04]  /*4350*/  STS.U16 [R7+0x4108], R10 ;  /* 0x0041080a07007388 */ /* 0x0005e80000000400 */
[----:B------:R2:W-:Y:S01]  /*4360*/  STS.U16 [R7+0x4208], R140 ;  /* 0x0042088c07007388 */ /* 0x0005e20000000400 */
[----:B------:R-:W-:Y:S01]  /*4370*/  @!PT LDS RZ, [RZ] ;  /* 0x00000000fffff984 */ /* 0x000fe20000000800 */
[----:B------:R-:W-:Y:S01]  /*4380*/  @!PT LDS RZ, [RZ] ;  /* 0x00000000fffff984 */ /* 0x000fe20000000800 */
[----:B------:R-:W-:Y:S01]  /*4390*/  @!PT LDS RZ, [RZ] ;  /* 0x00000000fffff984 */ /* 0x000fe20000000800 */
[----:B------:R-:W-:Y:S01]  /*43a0*/  @!PT LDS RZ, [RZ] ;  /* 0x00000000fffff984 */ /* 0x000fe20000000800 */
[----:B------:R3:W-:Y:S06]  /*43b0*/  MEMBAR.ALL.CTA ;  /* 0x0000000000007992 */ /* 0x0007ec0000008000 */
[----:B---3--:R-:W3:Y:S02]  /*43c0*/  FENCE.VIEW.ASYNC.S ;  /* 0x00000000000073c6 */ /* 0x008ee40000000000 */
[----:B---3--:R-:W-:Y:S06]  /*43d0*/  BAR.SYNC.DEFER_BLOCKING 0x1, 0x100 ;  /* 0x0044000000007b1d */ /* 0x008fec0000010000 */
[----:B--2---:R-:W-:Y:S05]  /*43e0*/  @P0 BRA `(.L_x_57) ;  /* 0x0000000000140947 */ /* 0x004fea0003800000 */
[----:B------:R-:W-:Y:S02]  /*43f0*/  UIADD3 UR4, UP0, UR42, 0x4f0, URZ ;  /* 0x000004f02a047890 */ /* 0x000fe4000ff1e03f */
[----:B------:R-:W-:Y:S02]  /*4400*/  UIADD3 UR44, UR50, 0x4100, URZ ;  /* 0x00004100322c7890 */ /* 0x000fe4000fffe03f */
[----:B------:R-:W-:-:S09]  /*4410*/  UIADD3.X UR5, URZ, UR43, URZ, UP0, !UPT ;  /* 0x0000002b3f057290 */ /* 0x000fd200087fe43f */
[----:B------:R2:W-:Y:S02]  /*4420*/  UTMASTG.3D [UR44], [UR4] ;  /* 0x0000002c040073b5 */ /* 0x0005e40008010000 */
[----:B--2---:R0:W-:Y:S02]  /*4430*/  UTMACMDFLUSH ;  /* 0x00000000000079b7 */ /* 0x0041e40000000000 */
.L_x_57:
[----:B------:R-:W-:Y:S05]  /*4440*/  BSYNC B0 ;  /* 0x0000000000007941 */ /* 0x000fea0003800000 */
.L_x_56:
[----:B------:R-:W-:Y:S04]  /*4450*/  BSSY B0, `(.L_x_58) ;  /* 0x000002e000007945 */ /* 0x000fe80003800000 */
[----:B------:R-:W-:Y:S05]  /*4460*/  @P3 BRA `(.L_x_59) ;  /* 0x0000000000b03947 */ /* 0x000fea0003800000 */
[----:B------:R-:W-:-:S13]  /*4470*/  ISETP.NE.AND P4, PT, R23, 0x3, PT ;  /* 0x000000031700780c */ /* 0x000fda0003f85270 */
[----:B------:R-:W-:Y:S05]  /*4480*/  @!P4 BRA `(.L_x_60) ;  /* 0x000000000004c947 */ /* 0x000fea0003800000 */
[----:B------:R-:W-:Y:S01]  /*4490*/  BPT.TRAP 0x1 ;  /* 0x000000040000795c */ /* 0x000fe20000300000 */
.L_x_60:
[----:B------:R-:W-:Y:S01]  /*44a0*/  LEA R14, R91, UR50, 0x3 ;  /* 0x000000325b0e7c11 */ /* 0x000fe2000f8e18ff */
[----:B------:R-:W-:Y:S01]  /*44b0*/  BSSY B1, `(.L_x_61) ;  /* 0x0000004000017945 */ /* 0x000fe20003800000 */
[----:B------:R-:W-:-:S04]  /*44c0*/  SHF.L.U32 R9, R90, 0x1f, RZ ;  /* 0x0000001f5a097819 */ /* 0x000fc800000006ff */
[----:B------:R-:W2:Y:S02]  /*44d0*/  SYNCS.PHASECHK.TRANS64.TRYWAIT P1, [R14+URZ+0xa0], R9 ;  /* 0x0000a0090e0075a7 */ /* 0x000ea4000802017f */
[----:B--2---:R-:W-:Y:S05]  /*44e0*/  @!P1 BRA `(.L_x_62) ;  /* 0x0000004c00689947 */ /* 0x004fea0003800000 */
.L_x_174:
[----:B------:R-:W-:Y:S05]  /*44f0*/  BSYNC B1 ;  /* 0x0000000000017941 */ /* 0x000fea0003800000 */
.L_x_61:
[----:B------:R-:W-:Y:S04]  /*4500*/  BSSY B1, `(.L_x_63) ;  /* 0x0000011000017945 */ /* 0x000fe80003800000 */
[----:B------:R-:W-:Y:S05]  /*4510*/  @P2 BRA `(.L_x_64) ;  /* 0x00000000003c2947 */ /* 0x000fea0003800000 */
[----:B------:R-:W-:-:S04]  /*4520*/  IMAD R15, R91, 0x1000, R6 ;  /* 0x000010005b0f7824 */ /* 0x000fc800078e0206 */
[----:B------:R-:W-:Y:S01]  /*4530*/  VIADD R13, R15, UR50 ;  /* 0x000000320f0d7c36 */ /* 0x000fe20008000000 */
[----:B------:R-:W-:Y:S03]  /*4540*/  LDS.U16 R0, [R15+UR50+0x200] ;  /* 0x000200320f007984 */ /* 0x000fe60008000400 */
[----:B------:R-:W-:Y:S01]  /*4550*/  IMAD.IADD R13, R13, 0x1, R8 ;  /* 0x000000010d0d7824 */ /* 0x000fe200078e0208 */
[----:B------:R-:W3:Y:S04]  /*4560*/  LDS.U16 R3, [R15+UR50+0x100] ;  /* 0x000100320f037984 */ /* 0x000ee80008000400 */
[----:B------:R-:W-:Y:S04]  /*4570*/  LDS.U16 R4, [R15+UR50+0x208] ;  /* 0x000208320f047984 */ /* 0x000fe80008000400 */
[----:B------:R-:W4:Y:S04]  /*4580*/  LDS.U16 R5, [R15+UR50+0x108] ;  /* 0x000108320f057984 */ /* 0x000f280008000400 */
[----:B--2---:R-:W-:Y:S04]  /*4590*/  LDS.U16 R9, [R13+0x200] ;  /* 0x000200000d097984 */ /* 0x004fe80000000400 */
[----:B------:R-:W2:Y:S04]  /*45a0*/  LDS.U16 R10, [R13+0x100] ;  /* 0x000100000d0a7984 */ /* 0x000ea80000000400 */
[----:B------:R-:W-:Y:S04]  /*45b0*/  LDS.U16 R11, [R13+0x208] ;  /* 0x000208000d0b7984 */ /* 0x000fe80000000400 */
[----:B------:R-:W5:Y:S01]  /*45c0*/  LDS.U16 R12, [R13+0x108] ;  /* 0x000108000d0c7984 */ /* 0x000f620000000400 */
[----:B---3--:R-:W-:-:S02]  /*45d0*/  PRMT R0, R3, 0x5410, R0 ;  /* 0x0000541003007816 */ /* 0x008fc40000000000 */
[----:B----4-:R-:W-:Y:S02]  /*45e0*/  PRMT R3, R5, 0x5410, R4 ;  /* 0x0000541005037816 */ /* 0x010fe40000000004 */
[----:B--2---:R-:W-:Y:S02]  /*45f0*/  PRMT R4, R10, 0x5410, R9 ;  /* 0x000054100a047816 */ /* 0x004fe40000000009 */
[----:B-----5:R-:W-:-:S07]  /*4600*/  PRMT R5, R12, 0x5410, R11 ;  /* 0x000054100c057816 */ /* 0x020fce000000000b */
.L_x_64:
[----:B------:R-:W-:Y:S05]  /*4610*/  BSYNC B1 ;  /* 0x0000000000017941 */ /* 0x000fea0003800000 */
.L_x_63:
[----:B------:R-:W-:Y:S01]  /*4620*/  @!PT LDS RZ, [RZ] ;  /* 0x00000000fffff984 */ /* 0x000fe20000000800 */
[----:B------:R-:W-:Y:S01]  /*4630*/  @!PT LDS RZ, [RZ] ;  /* 0x00000000fffff984 */ /* 0x000fe20000000800 */
[----:B------:R-:W-:Y:S01]  /*4640*/  @!PT LDS RZ, [RZ] ;  /* 0x00000000fffff984 */ /* 0x000fe20000000800 */
[----:B------:R-:W-:Y:S01]  /*4650*/  @!PT LDS RZ, [RZ] ;  /* 0x00000000fffff984 */ /* 0x000fe20000000800 */
[----:B------:R3:W-:Y:S06]  /*4660*/  MEMBAR.ALL.CTA ;  /* 0x0000000000007992 */ /* 0x0007ec0000008000 */
[----:B---3--:R-:W3:Y:S01]  /*4670*/  FENCE.VIEW.ASYNC.S ;  /* 0x00000000000073c6 */ /* 0x008ee20000000000 */
[----:B------:R-:W-:Y:S05]  /*4680*/  @!P4 BRA `(.L_x_65) ;  /* 0x000000000004c947 */ /* 0x000fea0003800000 */
[----:B------:R-:W-:Y:S01]  /*4690*/  BPT.TRAP 0x1 ;  /* 0x000000040000795c */ /* 0x000fe20000300000 */
.L_x_65:
[----:B------:R-:W4:Y:S01]  /*46a0*/  S2R R10, SR_CgaCtaId ;  /* 0x00000000000a7919 */ /* 0x000f220000008800 */
[----:B--2---:R-:W-:Y:S01]  /*46b0*/  VIADD R9, R14, 0xc0 ;  /* 0x000000c00e097836 */ /* 0x004fe20000000000 */
[----:B------:R-:W-:-:S04]  /*46c0*/  IADD3 R91, R91, 0x1, RZ ;  /* 0x000000015b5b7810 */ /* 0x000fc80007ffe0ff */
[----:B------:R-:W-:-:S04]  /*46d0*/  ISETP.NE.AND P1, PT, R91, 0x4, PT ;  /* 0x000000045b00780c */ /* 0x000fc80003f25270 */
[----:B------:R-:W-:Y:S02]  /*46e0*/  SEL R91, R91, RZ, P1 ;  /* 0x000000ff5b5b7207 */ /* 0x000fe40000800000 */
[----:B----4-:R-:W-:-:S04]  /*46f0*/  PRMT R9, R10, 0x654, R9 ;  /* 0x000006540a097816 */ /* 0x010fc80000000009 */
[----:B---3--:R2:W-:Y:S02]  /*4700*/  SYNCS.ARRIVE.TRANS64.RED.A1T0 RZ, [R9+URZ], RZ ;  /* 0x000000ff09ff79a7 */ /* 0x0085e4000810043f */
[----:B--2---:R-:W-:-:S04]  /*4710*/  SEL R9, RZ, 0x1, P1 ;  /* 0x00000001ff097807 */ /* 0x004fc80000800000 */
[----:B------:R-:W-:-:S07]  /*4720*/  LOP3.LUT R90, R90, R9, RZ, 0x3c, !PT ;  /* 0x000000095a5a7212 */ /* 0x000fce00078e3cff */
.L_x_59:
[----:B------:R-:W-:Y:S05]  /*4730*/  BSYNC B0 ;  /* 0x0000000000007941 */ /* 0x000fea0003800000 */
.L_x_58:
[-C--:B------:R-:W-:Y:S01]  /*4740*/  F2FP.F16.E4M3.UNPACK_B R9, R0.reuse ;  /* 0x00000000ff09723e */ /* 0x080fe200020006ff */
[C---:B------:R-:W-:Y:S01]  /*4750*/  FMUL R139, R89.reuse, R139 ;  /* 0x0000008b598b7220 */ /* 0x040fe20000400000 */
[----:B------:R-:W-:Y:S01]  /*4760*/  F2FP.F16.E4M3.UNPACK_B R11, R0.H1 ;  /* 0x00000000ff0b723e */ /* 0x000fe200030006ff */
[C---:B------:R-:W-:Y:S01]  /*4770*/  FMUL R137, R89.reuse, R137 ;  /* 0x0000008959897220 */ /* 0x040fe20000400000 */
[----:B------:R-:W-:Y:S01]  /*4780*/  F2FP.F16.E4M3.UNPACK_B R13, R3 ;  /* 0x00000003ff0d723e */ /* 0x000fe200020006ff */
[----:B------:R-:W-:Y:S02]  /*4790*/  HADD2.F32 R10, -RZ, R9.H0_H0 ;  /* 0x20000009ff0a7230 */ /* 0x000fe40000004100 */
[----:B------:R-:W-:Y:S01]  /*47a0*/  FMUL R135, R89, R135 ;  /* 0x0000008759877220 */ /* 0x000fe20000400000 */
[----:B------:R-:W-:Y:S01]  /*47b0*/  HADD2.F32 R14, -RZ, R11.H0_H0 ;  /* 0x2000000bff0e7230 */ /* 0x000fe20000004100 */
[----:B------:R-:W-:Y:S01]  /*47c0*/  F2FP.F16.E4M3.UNPACK_B R15, R4 ;  /* 0x00000004ff0f723e */ /* 0x000fe200020006ff */
[----:B------:R-:W-:-:S02]  /*47d0*/  HADD2.F32 R12, -RZ, R9.H1_H1 ;  /* 0x30000009ff0c7230 */ /* 0x000fc40000004100 */
[C---:B------:R-:W-:Y:S01]  /*47e0*/  FMUL R9, R89.reuse, R138 ;  /* 0x0000008a59097220 */ /* 0x040fe20000400000 */
[C---:B------:R-:W-:Y:S01]  /*47f0*/  FFMA R139, R88.reuse, R10, R139 ;  /* 0x0000000a588b7223 */ /* 0x040fe2000000008b */
[C---:B------:R-:W-:Y:S01]  /*4800*/  FFMA R137, R88.reuse, R14, R137 ;  /* 0x0000000e58897223 */ /* 0x040fe20000000089 */
[----:B------:R-:W-:Y:S02]  /*4810*/  HADD2.F32 R14, -RZ, R13.H0_H0 ;  /* 0x2000000dff0e7230 */ /* 0x000fe40000004100 */
[C---:B------:R-:W-:Y:S01]  /*4820*/  FFMA R10, R88.reuse, R12, R9 ;  /* 0x0000000c580a7223 */ /* 0x040fe20000000009 */
[----:B------:R-:W-:Y:S02]  /*4830*/  HADD2.F32 R12, -RZ, R11.H1_H1 ;  /* 0x3000000bff0c7230 */ /* 0x000fe40000004100 */
[C---:B------:R-:W-:Y:S01]  /*4840*/  FMUL R11, R89.reuse, R134 ;  /* 0x00000086590b7220 */ /* 0x040fe20000400000 */
[----:B------:R-:W-:Y:S01]  /*4850*/  HADD2.F32 R20, -RZ, R13.H1_H1 ;  /* 0x3000000dff147230 */ /* 0x000fe20000004100 */
[----:B------:R-:W-:Y:S01]  /*4860*/  F2FP.F16.E4M3.UNPACK_B R13, R3.H1 ;  /* 0x00000003ff0d723e */ /* 0x000fe200030006ff */
[----:B------:R-:W-:Y:S01]  /*4870*/  FMUL R9, R89, R136 ;  /* 0x0000008859097220 */ /* 0x000fe20000400000 */
[----:B------:R-:W-:Y:S01]  /*4880*/  FFMA R135, R88, R14, R135 ;  /* 0x0000000e58877223 */ /* 0x000fe20000000087 */
[----:B------:R-:W-:-:S02]  /*4890*/  HADD2.F32 R24, -RZ, R15.H0_H0 ;  /* 0x2000000fff187230 */ /* 0x000fc40000004100 */
[C---:B------:R-:W-:Y:S01]  /*48a0*/  FFMA R14, R88.reuse, R20, R11 ;  /* 0x00000014580e7223 */ /* 0x040fe2000000000b */
[C---:B------:R-:W-:Y:S01]  /*48b0*/  FFMA R12, R88.reuse, R12, R9 ;  /* 0x0000000c580c7223 */ /* 0x040fe20000000009 */
[--C-:B------:R-:W-:Y:S02]  /*48c0*/  HADD2.F32 R20, -RZ, R13.reuse.H1_H1 ;  /* 0x3000000dff147230 */ /* 0x100fe40000004100 */
[C---:B------:R-:W-:Y:S01]  /*48d0*/  FMUL R9, R89.reuse, R132 ;  /* 0x0000008459097220 */ /* 0x040fe20000400000 */
[----:B------:R-:W-:Y:S02]  /*48e0*/  HADD2.F32 R11, -RZ, R13.H0_H0 ;  /* 0x2000000dff0b7230 */ /* 0x000fe40000004100 */
[----:B------:R-:W-:Y:S01]  /*48f0*/  FMUL R131, R89, R131 ;  /* 0x0000008359837220 */ /* 0x000fe20000400000 */
[----:B------:R-:W-:Y:S01]  /*4900*/  F2FP.F16.E4M3.UNPACK_B R13, R4.H1 ;  /* 0x00000004ff0d723e */ /* 0x000fe200030006ff */
[----:B------:R-:W-:Y:S01]  /*4910*/  FFMA R20, R88, R20, R9 ;  /* 0x0000001458147223 */ /* 0x000fe20000000009 */
[----:B------:R-:W-:-:S02]  /*4920*/  HADD2.F32 R15, -RZ, R15.H1_H1 ;  /* 0x3000000fff0f7230 */ /* 0x000fc40000004100 */
[C---:B------:R-:W-:Y:S01]  /*4930*/  FMUL R9, R89.reuse, R130 ;  /* 0x0000008259097220 */ /* 0x040fe20000400000 */
[C---:B------:R-:W-:Y:S01]  /*4940*/  FMUL R133, R89.reuse, R133 ;  /* 0x0000008559857220 */ /* 0x040fe20000400000 */
[C---:B------:R-:W-:Y:S01]  /*4950*/  FFMA R131, R88.reuse, R24, R131 ;  /* 0x0000001858837223 */ /* 0x040fe20000000083 */
[--C-:B------:R-:W-:Y:S02]  /*4960*/  HADD2.F32 R26, -RZ, R13.reuse.H0_H0 ;  /* 0x2000000dff1a7230 */ /* 0x100fe40000004100 */
[C---:B------:R-:W-:Y:S01]  /*4970*/  FFMA R24, R88.reuse, R15, R9 ;  /* 0x0000000f58187223 */ /* 0x040fe20000000009 */
[C---:B------:R-:W-:Y:S01]  /*4980*/  FFMA R133, R88.reuse, R11, R133 ;  /* 0x0000000b58857223 */ /* 0x040fe20000000085 */
[----:B------:R-:W-:Y:S02]  /*4990*/  HADD2.F32 R28, -RZ, R13.H1_H1 ;  /* 0x3000000dff1c7230 */ /* 0x000fe40000004100 */
[C---:B------:R-:W-:Y:S01]  /*49a0*/  FMUL R129, R89.reuse, R129 ;  /* 0x0000008159817220 */ /* 0x040fe20000400000 */
[-C--:B------:R-:W-:Y:S01]  /*49b0*/  F2FP.F16.E4M3.UNPACK_B R9, R5.reuse.H1 ;  /* 0x00000005ff09723e */ /* 0x080fe200030006ff */
[C---:B------:R-:W-:Y:S01]  /*49c0*/  FMUL R11, R89.reuse, R128 ;  /* 0x00000080590b7220 */ /* 0x040fe20000400000 */
[----:B------:R-:W-:Y:S01]  /*49d0*/  F2FP.F16.E4M3.UNPACK_B R13, R5 ;  /* 0x00000005ff0d723e */ /* 0x000fe200020006ff */
[C---:B------:R-:W-:Y:S01]  /*49e0*/  FFMA R129, R88.reuse, R26, R129 ;  /* 0x0000001a58817223 */ /* 0x040fe20000000081 */
[----:B------:R-:W-:Y:S01]  /*49f0*/  FMUL R125, R89, R125 ;  /* 0x0000007d597d7220 */ /* 0x000fe20000400000 */
[----:B------:R-:W-:Y:S01]  /*4a00*/  FFMA R26, R88, R28, R11 ;  /* 0x0000001c581a7223 */ /* 0x000fe2000000000b */
[----:B------:R-:W-:-:S02]  /*4a10*/  HADD2.F32 R30, -RZ, R9.H0_H0 ;  /* 0x20000009ff1e7230 */ /* 0x000fc40000004100 */
[C---:B------:R-:W-:Y:S01]  /*4a20*/  FMUL R127, R89.reuse, R127 ;  /* 0x0000007f597f7220 */ /* 0x040fe20000400000 */
[--C-:B------:R-:W-:Y:S02]  /*4a30*/  HADD2.F32 R15, -RZ, R13.reuse.H0_H0 ;  /* 0x2000000dff0f7230 */ /* 0x100fe40000004100 */
[C---:B------:R-:W-:Y:S01]  /*4a40*/  FMUL R11, R89.reuse, R124 ;  /* 0x0000007c590b7220 */ /* 0x040fe20000400000 */
[----:B------:R-:W-:Y:S02]  /*4a50*/  HADD2.F32 R28, -RZ, R13.H1_H1 ;  /* 0x3000000dff1c7230 */ /* 0x000fe40000004100 */
[C---:B------:R-:W-:Y:S01]  /*4a60*/  FFMA R125, R88.reuse, R30, R125 ;  /* 0x0000001e587d7223 */ /* 0x040fe2000000007d */
[----:B------:R-:W-:Y:S02]  /*4a70*/  HADD2.F32 R32, -RZ, R9.H1_H1 ;  /* 0x30000009ff207230 */ /* 0x000fe40000004100 */
[----:B------:R-:W-:Y:S01]  /*4a80*/  FMUL R9, R89, R126 ;  /* 0x0000007e59097220 */ /* 0x000fe20000400000 */
[----:B------:R-:W-:Y:S01]  /*4a90*/  FFMA R127, R88, R15, R127 ;  /* 0x0000000f587f7223 */ /* 0x000fe2000000007f */
[----:B------:R-:W-:-:S02]  /*4aa0*/  F2FP.SATFINITE.RELU.E4M3.F32.PACK_AB_MERGE_C R139, R10, R139, RZ ;  /* 0x0000008b0a8b723e */ /* 0x000fc400048078ff */
[C---:B------:R-:W-:Y:S01]  /*4ab0*/  FFMA R28, R88.reuse, R28, R9 ;  /* 0x0000001c581c7223 */ /* 0x040fe20000000009 */
[----:B------:R-:W-:Y:S01]  /*4ac0*/  FFMA R30, R88, R32, R11 ;  /* 0x00000020581e7223 */ /* 0x000fe2000000000b */
[----:B------:R-:W-:Y:S02]  /*4ad0*/  F2FP.SATFINITE.RELU.E4M3.F32.PACK_AB_MERGE_C R137, R12, R137, RZ ;  /* 0x000000890c89723e */ /* 0x000fe400048078ff */
[----:B------:R-:W-:Y:S02]  /*4ae0*/  F2FP.SATFINITE.RELU.E4M3.F32.PACK_AB_MERGE_C R135, R14, R135, RZ ;  /* 0x000000870e87723e */ /* 0x000fe400048078ff */
[----:B------:R-:W-:Y:S02]  /*4af0*/  F2FP.SATFINITE.RELU.E4M3.F32.PACK_AB_MERGE_C R133, R20, R133, RZ ;  /* 0x000000851485723e */ /* 0x000fe400048078ff */
[----:B------:R-:W-:Y:S02]  /*4b00*/  F2FP.SATFINITE.RELU.E4M3.F32.PACK_AB_MERGE_C R24, R24, R131, RZ ;  /* 0x000000831818723e */ /* 0x000fe400048078ff */
[----:B------:R-:W-:-:S02]  /*4b10*/  F2FP.SATFINITE.RELU.E4M3.F32.PACK_AB_MERGE_C R26, R26, R129, RZ ;  /* 0x000000811a1a723e */ /* 0x000fc400048078ff */
[----:B------:R-:W-:Y:S02]  /*4b20*/  F2FP.SATFINITE.RELU.E4M3.F32.PACK_AB_MERGE_C R28, R28, R127, RZ ;  /* 0x0000007f1c1c723e */ /* 0x000fe400048078ff */
[----:B------:R-:W-:Y:S01]  /*4b30*/  F2FP.SATFINITE.RELU.E4M3.F32.PACK_AB_MERGE_C R30, R30, R125, RZ ;  /* 0x0000007d1e1e723e */ /* 0x000fe200048078ff */
[----:B------:R-:W-:Y:S06]  /*4b40*/  @P0 BRA `(.L_x_66) ;  /* 0x0000000000040947 */ /* 0x000fec0003800000 */
[----:B------:R-:W-:-:S04]  /*4b50*/  DEPBAR.LE SB0, 0x1 ;  /* 0x000080400000791a */ /* 0x000fc80000000000 */
.L_x_66:
[----:B------:R-:W-:Y:S05]  /*4b60*/  WARPSYNC.ALL ;  /* 0x0000000000007948 */ /* 0x000fea0003800000 */
[----:B------:R-:W-:Y:S06]  /*4b70*/  BAR.SYNC.DEFER_BLOCKING 0x1, 0x100 ;  /* 0x0044000000007b1d */ /* 0x000fec0000010000 */
        /* <DEDUP_REMOVED lines=19> */
[----:B------:R-:W-:Y:S02]  /*4cb0*/  UIADD3 UR4, UR50, 0x5100, URZ ;  /* 0x0000510032047890 */ /* 0x000fe4000fffe03f */
[----:B------:R-:W-:Y:S01]  /*4cc0*/  UIADD3.X UR9, URZ, UR43, URZ, UP0, !UPT ;  /* 0x0000002b3f097290 */ /* 0x000fe200087fe43f */
[----:B------:R-:W-:Y:S01]  /*4cd0*/  UMOV UR5, UR45 ;  /* 0x0000002d00057c82 */ /* 0x000fe20008000000 */
[----:B------:R-:W-:-:S07]  /*4ce0*/  UMOV UR7, UR47 ;  /* 0x0000002f00077c82 */ /* 0x000fce0008000000 */
[----:B------:R2:W-:Y:S02]  /*4cf0*/  UTMASTG.3D [UR4], [UR8] ;  /* 0x00000004080073b5 */ /* 0x0005e40008010000 */
[----:B--2---:R0:W-:Y:S02]  /*4d00*/  UTMACMDFLUSH ;  /* 0x00000000000079b7 */ /* 0x0041e40000000000 */
.L_x_68:
[----:B------:R-:W-:Y:S05]  /*4d10*/  BSYNC B0 ;  /* 0x0000000000007941 */ /* 0x000fea0003800000 */
.L_x_67:
[----:B------:R-:W-:Y:S04]  /*4d20*/  BSSY B0, `(.L_x_69) ;  /* 0x000002e000007945 */ /* 0x000fe80003800000 */
[----:B------:R-:W-:Y:S05]  /*4d30*/  @P3 BRA `(.L_x_70) ;  /* 0x0000000000b03947 */ /* 0x000fea0003800000 */
[----:B------:R-:W-:-:S13]  /*4d40*/  ISETP.NE.AND P4, PT, R23, 0x3, PT ;  /* 0x000000031700780c */ /* 0x000fda0003f85270 */
[----:B------:R-:W-:Y:S05]  /*4d50*/  @!P4 BRA `(.L_x_71) ;  /* 0x000000000004c947 */ /* 0x000fea0003800000 */
[----:B------:R-:W-:Y:S01]  /*4d60*/  BPT.TRAP 0x1 ;  /* 0x000000040000795c */ /* 0x000fe20000300000 */
.L_x_71:
[----:B------:R-:W-:Y:S01]  /*4d70*/  LEA R13, R91, UR50, 0x3 ;  /* 0x000000325b0d7c11 */ /* 0x000fe2000f8e18ff */
[----:B------:R-:W-:Y:S01]  /*4d80*/  BSSY B1, `(.L_x_72) ;  /* 0x0000004000017945 */ /* 0x000fe20003800000 */
[----:B------:R-:W-:-:S04]  /*4d90*/  SHF.L.U32 R10, R90, 0x1f, RZ ;  /* 0x0000001f5a0a7819 */ /* 0x000fc800000006ff */
[----:B------:R-:W2:Y:S02]  /*4da0*/  SYNCS.PHASECHK.TRANS64.TRYWAIT P1, [R13+URZ+0xa0], R10 ;  /* 0x0000a00a0d0075a7 */ /* 0x000ea4000802017f */
[----:B--2---:R-:W-:Y:S05]  /*4db0*/  @!P1 BRA `(.L_x_73) ;  /* 0x0000004400489947 */ /* 0x004fea0003800000 */
.L_x_175:
[----:B------:R-:W-:Y:S05]  /*4dc0*/  BSYNC B1 ;  /* 0x0000000000017941 */ /* 0x000fea0003800000 */
.L_x_72:
[----:B------:R-:W-:Y:S04]  /*4dd0*/  BSSY B1, `(.L_x_74) ;  /* 0x0000011000017945 */ /* 0x000fe80003800000 */
[----:B------:R-:W-:Y:S05]  /*4de0*/  @P2 BRA `(.L_x_75) ;  /* 0x00000000003c2947 */ /* 0x000fea0003800000 */
[----:B------:R-:W-:-:S04]  /*4df0*/  IMAD R14, R91, 0x1000, R6 ;  /* 0x000010005b0e7824 */ /* 0x000fc800078e0206 */
[----:B------:R-:W-:Y:S01]  /*4e00*/  VIADD R3, R14, UR50 ;  /* 0x000000320e037c36 */ /* 0x000fe20008000000 */
[----:B------:R-:W-:Y:S03]  /*4e10*/  LDS.U16 R0, [R14+UR50+0x200] ;  /* 0x000200320e007984 */ /* 0x000fe60008000400 */
[----:B------:R-:W-:Y:S01]  /*4e20*/  IMAD.IADD R15, R3, 0x1, R8 ;  /* 0x00000001030f7824 */ /* 0x000fe200078e0208 */
[----:B------:R-:W-:Y:S04]  /*4e30*/  LDS.U16 R4, [R14+UR50+0x208] ;  /* 0x000208320e047984 */ /* 0x000fe80008000400 */
[----:B------:R-:W3:Y:S04]  /*4e40*/  LDS.U16 R3, [R14+UR50+0x100] ;  /* 0x000100320e037984 */ /* 0x000ee80008000400 */
[----:B------:R-:W4:Y:S04]  /*4e50*/  LDS.U16 R5, [R14+UR50+0x108] ;  /* 0x000108320e057984 */ /* 0x000f280008000400 */
[----:B------:R-:W-:Y:S04]  /*4e60*/  LDS.U16 R9, [R15+0x200] ;  /* 0x000200000f097984 */ /* 0x000fe80000000400 */
[----:B--2---:R-:W2:Y:S04]  /*4e70*/  LDS.U16 R10, [R15+0x100] ;  /* 0x000100000f0a7984 */ /* 0x004ea80000000400 */
[----:B------:R-:W-:Y:S04]  /*4e80*/  LDS.U16 R11, [R15+0x208] ;  /* 0x000208000f0b7984 */ /* 0x000fe80000000400 */
[----:B------:R-:W5:Y:S01]  /*4e90*/  LDS.U16 R12, [R15+0x108] ;  /* 0x000108000f0c7984 */ /* 0x000f620000000400 */
[----:B---3--:R-:W-:-:S02]  /*4ea0*/  PRMT R0, R3, 0x5410, R0 ;  /* 0x0000541003007816 */ /* 0x008fc40000000000 */
[----:B----4-:R-:W-:Y:S02]  /*4eb0*/  PRMT R3, R5, 0x5410, R4 ;  /* 0x0000541005037816 */ /* 0x010fe40000000004 */
[----:B--2---:R-:W-:Y:S02]  /*4ec0*/  PRMT R4, R10, 0x5410, R9 ;  /* 0x000054100a047816 */ /* 0x004fe40000000009 */
[----:B-----5:R-:W-:-:S07]  /*4ed0*/  PRMT R5, R12, 0x5410, R11 ;  /* 0x000054100c057816 */ /* 0x020fce000000000b */
.L_x_75:
[----:B------:R-:W-:Y:S05]  /*4ee0*/  BSYNC B1 ;  /* 0x0000000000017941 */ /* 0x000fea0003800000 */
.L_x_74:
        /* <DEDUP_REMOVED lines=8> */
.L_x_76:
[----:B--2---:R-:W2:Y:S01]  /*4f70*/  S2R R10, SR_CgaCtaId ;  /* 0x00000000000a7919 */ /* 0x004ea20000008800 */
[----:B------:R-:W-:Y:S01]  /*4f80*/  VIADD R9, R13, 0xc0 ;  /* 0x000000c00d097836 */ /* 0x000fe20000000000 */
[----:B------:R-:W-:-:S04]  /*4f90*/  IADD3 R91, R91, 0x1, RZ ;  /* 0x000000015b5b7810 */ /* 0x000fc80007ffe0ff */
[----:B------:R-:W-:-:S04]  /*4fa0*/  ISETP.NE.AND P1, PT, R91, 0x4, PT ;  /* 0x000000045b00780c */ /* 0x000fc80003f25270 */
[----:B------:R-:W-:Y:S02]  /*4fb0*/  SEL R91, R91, RZ, P1 ;  /* 0x000000ff5b5b7207 */ /* 0x000fe40000800000 */
[----:B--2---:R-:W-:-:S04]  /*4fc0*/  PRMT R9, R10, 0x654, R9 ;  /* 0x000006540a097816 */ /* 0x004fc80000000009 */
[----:B---3--:R2:W-:Y:S02]  /*4fd0*/  SYNCS.ARRIVE.TRANS64.RED.A1T0 RZ, [R9+URZ], RZ ;  /* 0x000000ff09ff79a7 */ /* 0x0085e4000810043f */
[----:B--2---:R-:W-:-:S04]  /*4fe0*/  SEL R9, RZ, 0x1, P1 ;  /* 0x00000001ff097807 */ /* 0x004fc80000800000 */
[----:B------:R-:W-:-:S07]  /*4ff0*/  LOP3.LUT R90, R90, R9, RZ, 0x3c, !PT ;  /* 0x000000095a5a7212 */ /* 0x000fce00078e3cff */
.L_x_70:
[----:B------:R-:W-:Y:S05]  /*5000*/  BSYNC B0 ;  /* 0x0000000000007941 */ /* 0x000fea0003800000 */
.L_x_69:
        /* <DEDUP_REMOVED lines=66> */
.L_x_77:
        /* <DEDUP_REMOVED lines=27> */
.L_x_79:
[----:B------:R-:W-:Y:S05]  /*55e0*/  BSYNC B0 ;  /* 0x0000000000007941 */ /* 0x000fea0003800000 */
.L_x_78:
[----:B------:R-:W-:Y:S04]  /*55f0*/  BSSY B0, `(.L_x_80) ;  /* 0x000002f000007945 */ /* 0x000fe80003800000 */
[----:B------:R-:W-:Y:S05]  /*5600*/  @P3 BRA `(.L_x_81) ;  /* 0x0000000000b43947 */ /* 0x000fea0003800000 */
[----:B------:R-:W-:-:S13]  /*5610*/  ISETP.NE.AND P3, PT, R23, 0x3, PT ;  /* 0x000000031700780c */ /* 0x000fda0003f65270 */
[----:B------:R-:W-:Y:S05]  /*5620*/  @!P3 BRA `(.L_x_82) ;  /* 0x000000000004b947 */ /* 0x000fea0003800000 */
[----:B------:R-:W-:Y:S01]  /*5630*/  BPT.TRAP 0x1 ;  /* 0x000000040000795c */ /* 0x000fe20000300000 */
.L_x_82:
[----:B------:R-:W-:Y:S01]  /*5640*/  SHF.L.U32 R9, R90, 0x1f, RZ ;  /* 0x0000001f5a097819 */ /* 0x000fe200000006ff */
[----:B------:R-:W-:Y:S01]  /*5650*/  BSSY B1, `(.L_x_83) ;  /* 0x0000004000017945 */ /* 0x000fe20003800000 */
[----:B------:R-:W-:-:S04]  /*5660*/  LEA R10, R91, UR50, 0x3 ;  /* 0x000000325b0a7c11 */ /* 0x000fc8000f8e18ff */
[----:B------:R-:W2:Y:S02]  /*5670*/  SYNCS.PHASECHK.TRANS64.TRYWAIT P1, [R10+URZ+0xa0], R9 ;  /* 0x0000a0090a0075a7 */ /* 0x000ea4000802017f */
[----:B--2---:R-:W-:Y:S05]  /*5680*/  @!P1 BRA `(.L_x_84) ;  /* 0x0000003c00289947 */ /* 0x004fea0003800000 */
.L_x_176:
[----:B------:R-:W-:Y:S05]  /*5690*/  BSYNC B1 ;  /* 0x0000000000017941 */ /* 0x000fea0003800000 */
.L_x_83:
        /* <DEDUP_REMOVED lines=8> */
[----:B------:R3:W4:Y:S04]  /*5720*/  LDS.U16 R8, [R0+UR50+0x108] ;  /* 0x0001083200087984 */ /* 0x0007280008000400 */
        /* <DEDUP_REMOVED lines=8> */
.L_x_86:
[----:B------:R-:W-:Y:S05]  /*57b0*/  BSYNC B1 ;  /* 0x0000000000017941 */ /* 0x000fea0003800000 */
.L_x_85:
        /* <DEDUP_REMOVED lines=8> */
.L_x_87:
[----:B--2---:R-:W2:Y:S01]  /*5840*/  S2R R9, SR_CgaCtaId ;  /* 0x0000000000097919 */ /* 0x004ea20000008800 */
[C---:B------:R-:W-:Y:S02]  /*5850*/  LEA R8, R91.reuse, UR50, 0x3 ;  /* 0x000000325b087c11 */ /* 0x040fe4000f8e18ff */
[----:B------:R-:W-:-:S03]  /*5860*/  IADD3 R91, R91, 0x1, RZ ;  /* 0x000000015b5b7810 */ /* 0x000fc60007ffe0ff */
[----:B------:R-:W-:Y:S01]  /*5870*/  VIADD R8, R8, 0xc0 ;  /* 0x000000c008087836 */ /* 0x000fe20000000000 */
[----:B------:R-:W-:-:S04]  /*5880*/  ISETP.NE.AND P1, PT, R91, 0x4, PT ;  /* 0x000000045b00780c */ /* 0x000fc80003f25270 */
[----:B------:R-:W-:Y:S02]  /*5890*/  SEL R91, R91, RZ, P1 ;  /* 0x000000ff5b5b7207 */ /* 0x000fe40000800000 */
[----:B--2---:R-:W-:Y:S02]  /*58a0*/  PRMT R8, R9, 0x654, R8 ;  /* 0x0000065409087816 */ /* 0x004fe40000000008 */
[----:B------:R-:W-:Y:S02]  /*58b0*/  SEL R9, RZ, 0x1, P1 ;  /* 0x00000001ff097807 */ /* 0x000fe40000800000 */
[----:B---3--:R2:W-:Y:S02]  /*58c0*/  SYNCS.ARRIVE.TRANS64.RED.A1T0 RZ, [R8+URZ], RZ ;  /* 0x000000ff08ff79a7 */ /* 0x0085e4000810043f */
[----:B------:R-:W-:-:S07]  /*58d0*/  LOP3.LUT R90, R90, R9, RZ, 0x3c, !PT ;  /* 0x000000095a5a7212 */ /* 0x000fce00078e3cff */
.L_x_81:
[----:B------:R-:W-:Y:S05]  /*58e0*/  BSYNC B0 ;  /* 0x0000000000007941 */ /* 0x000fea0003800000 */
.L_x_80:
[-C--:B--2---:R-:W-:Y:S01]  /*58f0*/  F2FP.F16.E4M3.UNPACK_B R8, R0.reuse ;  /* 0x00000000ff08723e */ /* 0x084fe200020006ff */
[C---:B------:R-:W-:Y:S01]  /*5900*/  FMUL R107, R89.reuse, R107 ;  /* 0x0000006b596b7220 */ /* 0x040fe20000400000 */
[----:B------:R-:W-:Y:S01]  /*5910*/  F2FP.F16.E4M3.UNPACK_B R0, R0.H1 ;  /* 0x00000000ff00723e */ /* 0x000fe200030006ff */
[C---:B------:R-:W-:Y:S01]  /*5920*/  FMUL R106, R89.reuse, R106 ;  /* 0x0000006a596a7220 */ /* 0x040fe20000400000 */
[C---:B------:R-:W-:Y:S01]  /*5930*/  FMUL R10, R89.reuse, R105 ;  /* 0x00000069590a7220 */ /* 0x040fe20000400000 */
[--C-:B------:R-:W-:Y:S02]  /*5940*/  HADD2.F32 R9, -RZ, R8.reuse.H0_H0 ;  /* 0x20000008ff097230 */ /* 0x100fe40000004100 */
[----:B------:R-:W-:Y:S01]  /*5950*/  FMUL R15, R89, R104 ;  /* 0x00000068590f7220 */ /* 0x000fe20000400000 */
[----:B------:R-:W-:Y:S01]  /*5960*/  HADD2.F32 R11, -RZ, R8.H1_H1 ;  /* 0x30000008ff0b7230 */ /* 0x000fe20000004100 */
[----:B------:R-:W-:Y:S01]  /*5970*/  F2FP.F16.E4M3.UNPACK_B R8, R3 ;  /* 0x00000003ff08723e */ /* 0x000fe200020006ff */
[----:B------:R-:W-:-:S02]  /*5980*/  HADD2.F32 R13, -RZ, R0.H0_H0 ;  /* 0x20000000ff0d7230 */ /* 0x000fc40000004100 */
[C---:B------:R-:W-:Y:S01]  /*5990*/  FFMA R107, R88.reuse, R9, R107 ;  /* 0x00000009586b7223 */ /* 0x040fe2000000006b */
[----:B------:R-:W-:Y:S02]  /*59a0*/  HADD2.F32 R9, -RZ, R0.H1_H1 ;  /* 0x30000000ff097230 */ /* 0x000fe40000004100 */
[C---:B------:R-:W-:Y:S01]  /*59b0*/  FFMA R106, R88.reuse, R11, R106 ;  /* 0x0000000b586a7223 */ /* 0x040fe2000000006a */
[--C-:B------:R-:W-:Y:S02]  /*59c0*/  HADD2.F32 R11, -RZ, R8.reuse.H0_H0 ;  /* 0x20000008ff0b7230 */ /* 0x100fe40000004100 */
[C---:B------:R-:W-:Y:S01]  /*59d0*/  FMUL R0, R89.reuse, R103 ;  /* 0x0000006759007220 */ /* 0x040fe20000400000 */
[C---:B------:R-:W-:Y:S01]  /*59e0*/  FFMA R10, R88.reuse, R13, R10 ;  /* 0x0000000d580a7223 */ /* 0x040fe2000000000a */
[----:B------:R-:W-:Y:S01]  /*59f0*/  HADD2.F32 R13, -RZ, R8.H1_H1 ;  /* 0x30000008ff0d7230 */ /* 0x000fe20000004100 */
[----:B------:R-:W-:Y:S01]  /*5a00*/  F2FP.F16.E4M3.UNPACK_B R3, R3.H1 ;  /* 0x00000003ff03723e */ /* 0x000fe200030006ff */
[C---:B------:R-:W-:Y:S01]  /*5a10*/  FFMA R8, R88.reuse, R11, R0 ;  /* 0x0000000b58087223 */ /* 0x040fe20000000000 */
[----:B------:R-:W-:Y:S01]  /*5a20*/  F2FP.F16.E4M3.UNPACK_B R0, R4 ;  /* 0x00000004ff00723e */ /* 0x000fe200020006ff */
[----:B------:R-:W-:Y:S01]  /*5a30*/  FFMA R15, R88, R9, R15 ;  /* 0x00000009580f7223 */ /* 0x000fe2000000000f */
[----:B------:R-:W-:Y:S01]  /*5a40*/  FMUL R100, R89, R100 ;  /* 0x0000006459647220 */ /* 0x000fe20000400000 */
[----:B------:R-:W-:-:S02]  /*5a50*/  HADD2.F32 R9, -RZ, R3.H0_H0 ;  /* 0x20000003ff097230 */ /* 0x000fc40000004100 */
[C---:B------:R-:W-:Y:S01]  /*5a60*/  FMUL R12, R89.reuse, R99 ;  /* 0x00000063590c7220 */ /* 0x040fe20000400000 */
[----:B------:R-:W-:Y:S01]  /*5a70*/  HADD2.F32 R3, -RZ, R3.H1_H1 ;  /* 0x30000003ff037230 */ /* 0x000fe20000004100 */
[----:B------:R-:W-:Y:S01]  /*5a80*/  F2FP.F16.E4M3.UNPACK_B R4, R4.H1 ;  /* 0x00000004ff04723e */ /* 0x000fe200030006ff */
[--C-:B------:R-:W-:Y:S02]  /*5a90*/  HADD2.F32 R11, -RZ, R0.reuse.H0_H0 ;  /* 0x20000000ff0b7230 */ /* 0x100fe40000004100 */
[C---:B------:R-:W-:Y:S01]  /*5aa0*/  FMUL R101, R89.reuse, R101 ;  /* 0x0000006559657220 */ /* 0x040fe20000400000 */
[C---:B------:R-:W-:Y:S01]  /*5ab0*/  FMUL R96, R89.reuse, R96 ;  /* 0x0000006059607220 */ /* 0x040fe20000400000 */
[C---:B------:R-:W-:Y:S01]  /*5ac0*/  FFMA R100, R88.reuse, R3, R100 ;  /* 0x0000000358647223 */ /* 0x040fe20000000064 */
[----:B------:R-:W-:Y:S02]  /*5ad0*/  HADD2.F32 R3, -RZ, R0.H1_H1 ;  /* 0x30000000ff037230 */ /* 0x000fe40000004100 */
[C---:B------:R-:W-:Y:S01]  /*5ae0*/  FFMA R12, R88.reuse, R11, R12 ;  /* 0x0000000b580c7223 */ /* 0x040fe2000000000c */
[C---:B------:R-:W-:Y:S01]  /*5af0*/  FFMA R101, R88.reuse, R9, R101 ;  /* 0x0000000958657223 */ /* 0x040fe20000000065 */
[--C-:B------:R-:W-:Y:S01]  /*5b00*/  HADD2.F32 R11, -RZ, R4.reuse.H1_H1 ;  /* 0x30000004ff0b7230 */ /* 0x100fe20000004100 */
[-C--:B------:R-:W-:Y:S01]  /*5b10*/  F2FP.F16.E4M3.UNPACK_B R0, R5.reuse ;  /* 0x00000005ff00723e */ /* 0x080fe200020006ff */
[----:B------:R-:W-:Y:S01]  /*5b20*/  HADD2.F32 R9, -RZ, R4.H0_H0 ;  /* 0x20000004ff097230 */ /* 0x000fe20000004100 */
[----:B------:R-:W-:Y:S01]  /*5b30*/  F2FP.F16.E4M3.UNPACK_B R5, R5.H1 ;  /* 0x00000005ff05723e */ /* 0x000fe200030006ff */
[C---:B------:R-:W-:Y:S01]  /*5b40*/  FMUL R21, R89.reuse, R98 ;  /* 0x0000006259157220 */ /* 0x040fe20000400000 */
[C---:B------:R-:W-:Y:S01]  /*5b50*/  FMUL R4, R89.reuse, R97 ;  /* 0x0000006159047220 */ /* 0x040fe20000400000 */
[C---:B------:R-:W-:Y:S01]  /*5b60*/  FFMA R25, R88.reuse, R11, R96 ;  /* 0x0000000b58197223 */ /* 0x040fe20000000060 */
[----:B------:R-:W-:Y:S01]  /*5b70*/  FMUL R102, R89, R102 ;  /* 0x0000006659667220 */ /* 0x000fe20000400000 */
[C---:B------:R-:W-:Y:S01]  /*5b80*/  FFMA R21, R88.reuse, R3, R21 ;  /* 0x0000000358157223 */ /* 0x040fe20000000015 */
[----:B------:R-:W-:Y:S01]  /*5b90*/  FFMA R4, R88, R9, R4 ;  /* 0x0000000958047223 */ /* 0x000fe20000000004 */
[----:B------:R-:W-:-:S02]  /*5ba0*/  HADD2.F32 R11, -RZ, R5.H0_H0 ;  /* 0x20000005ff0b7230 */ /* 0x000fc40000004100 */
[C---:B------:R-:W-:Y:S01]  /*5bb0*/  FMUL R95, R89.reuse, R95 ;  /* 0x0000005f595f7220 */ /* 0x040fe20000400000 */
[--C-:B------:R-:W-:Y:S02]  /*5bc0*/  HADD2.F32 R3, -RZ, R0.reuse.H0_H0 ;  /* 0x20000000ff037230 */ /* 0x100fe40000004100 */
[C---:B------:R-:W-:Y:S01]  /*5bd0*/  FMUL R94, R89.reuse, R94 ;  /* 0x0000005e595e7220 */ /* 0x040fe20000400000 */
[----:B------:R-:W-:Y:S02]  /*5be0*/  HADD2.F32 R9, -RZ, R0.H1_H1 ;  /* 0x30000000ff097230 */ /* 0x000fe40000004100 */
[C---:B------:R-:W-:Y:S01]  /*5bf0*/  FMUL R0, R89.reuse, R93 ;  /* 0x0000005d59007220 */ /* 0x040fe20000400000 */
[----:B------:R-:W-:Y:S02]  /*5c00*/  HADD2.F32 R5, -RZ, R5.H1_H1 ;  /* 0x30000005ff057230 */ /* 0x000fe40000004100 */
[----:B------:R-:W-:Y:S01]  /*5c10*/  FMUL R92, R89, R92 ;  /* 0x0000005c595c7220 */ /* 0x000fe20000400000 */
[C---:B------:R-:W-:Y:S01]  /*5c20*/  FFMA R13, R88.reuse, R13, R102 ;  /* 0x0000000d580d7223 */ /* 0x040fe20000000066 */
[C---:B------:R-:W-:Y:S01]  /*5c30*/  FFMA R3, R88.reuse, R3, R95 ;  /* 0x0000000358037223 */ /* 0x040fe2000000005f */
[C---:B------:R-:W-:Y:S01]  /*5c40*/  FFMA R94, R88.reuse, R9, R94 ;  /* 0x00000009585e7223 */ /* 0x040fe2000000005e */
[C---:B------:R-:W-:Y:S01]  /*5c50*/  FFMA R0, R88.reuse, R11, R0 ;  /* 0x0000000b58007223 */ /* 0x040fe20000000000 */
[----:B------:R-:W-:Y:S01]  /*5c60*/  FFMA R5, R88, R5, R92 ;  /* 0x0000000558057223 */ /* 0x000fe2000000005c */
[----:B------:R-:W-:-:S02]  /*5c70*/  F2FP.SATFINITE.RELU.E4M3.F32.PACK_AB_MERGE_C R107, R106, R107, RZ ;  /* 0x0000006b6a6b723e */ /* 0x000fc400048078ff */
[----:B------:R-:W-:Y:S02]  /*5c80*/  F2FP.SATFINITE.RELU.E4M3.F32.PACK_AB_MERGE_C R15, R15, R10, RZ ;  /* 0x0000000a0f0f723e */ /* 0x000fe400048078ff */
[----:B------:R-:W-:Y:S02]  /*5c90*/  F2FP.SATFINITE.RELU.E4M3.F32.PACK_AB_MERGE_C R13, R13, R8, RZ ;  /* 0x000000080d0d723e */ /* 0x000fe400048078ff */
[----:B------:R-:W-:Y:S02]  /*5ca0*/  F2FP.SATFINITE.RELU.E4M3.F32.PACK_AB_MERGE_C R101, R100, R101, RZ ;  /* 0x000000656465723e */ /* 0x000fe400048078ff */
[----:B------:R-:W-:Y:S02]  /*5cb0*/  F2FP.SATFINITE.RELU.E4M3.F32.PACK_AB_MERGE_C R12, R21, R12, RZ ;  /* 0x0000000c150c723e */ /* 0x000fe400048078ff */
[----:B------:R-:W-:Y:S02]  /*5cc0*/  F2FP.SATFINITE.RELU.E4M3.F32.PACK_AB_MERGE_C R4, R25, R4, RZ ;  /* 0x000000041904723e */ /* 0x000fe400048078ff */
[----:B------:R-:W-:-:S02]  /*5cd0*/  F2FP.SATFINITE.RELU.E4M3.F32.PACK_AB_MERGE_C R94, R94, R3, RZ ;  /* 0x000000035e5e723e */ /* 0x000fc400048078ff */
[----:B------:R-:W-:Y:S01]  /*5ce0*/  F2FP.SATFINITE.RELU.E4M3.F32.PACK_AB_MERGE_C R0, R5, R0, RZ ;  /* 0x000000000500723e */ /* 0x000fe200048078ff */
[----:B------:R-:W-:Y:S06]  /*5cf0*/  @P0 BRA `(.L_x_88) ;  /* 0x0000000000040947 */ /* 0x000fec0003800000 */
[----:B------:R-:W-:-:S04]  /*5d00*/  DEPBAR.LE SB0, 0x1 ;  /* 0x000080400000791a */ /* 0x000fc80000000000 */
.L_x_88:
[----:B------:R-:W-:Y:S05]  /*5d10*/  WARPSYNC.ALL ;  /* 0x0000000000007948 */ /* 0x000fea0003800000 */
[----:B------:R-:W-:Y:S01]  /*5d20*/  BAR.SYNC.DEFER_BLOCKING 0x1, 0x100 ;  /* 0x0044000000007b1d */ /* 0x000fe20000010000 */
[----:B------:R-:W-:-:S05]  /*5d30*/  IADD3 R16, P1, R16, UR38, RZ ;  /* 0x0000002610107c10 */ /* 0x000fca000ff3e0ff */
        /* <DEDUP_REMOVED lines=20> */
[----:B------:R-:W-:Y:S02]  /*5e80*/  UIADD3 UR4, UR50, 0x5100, URZ ;  /* 0x0000510032047890 */ /* 0x000fe4000fffe03f */
[----:B------:R-:W-:Y:S01]  /*5e90*/  UIADD3.X UR9, URZ, UR43, URZ, UP0, !UPT ;  /* 0x0000002b3f097290 */ /* 0x000fe200087fe43f */
[----:B------:R-:W-:-:S08]  /*5ea0*/  UMOV UR7, UR47 ;  /* 0x0000002f00077c82 */ /* 0x000fd00008000000 */
[----:B------:R2:W-:Y:S02]  /*5eb0*/  UTMASTG.3D [UR4], [UR8] ;  /* 0x00000004080073b5 */ /* 0x0005e40008010000 */
[----:B--2---:R0:W-:Y:S02]  /*5ec0*/  UTMACMDFLUSH ;  /* 0x00000000000079b7 */ /* 0x0041e40000000000 */
.L_x_90:
[----:B------:R-:W-:Y:S05]  /*5ed0*/  BSYNC B0 ;  /* 0x0000000000007941 */ /* 0x000fea0003800000 */
.L_x_89:
[----:B------:R-:W-:Y:S01]  /*5ee0*/  ULDC.64 UR4, c[0x0][0x8f8] ;  /* 0x00023e0000047ab9 */ /* 0x000fe20000000a00 */
[----:B------:R-:W-:Y:S01]  /*5ef0*/  IADD3.X R17, R17, UR37, RZ, P1, !PT ;  /* 0x0000002511117c10 */ /* 0x000fe20008ffe4ff */
[----:B------:R-:W-:Y:S01]  /*5f00*/  UMOV UR47, 0xffffffff ;  /* 0xffffffff002f7882 */ /* 0x000fe20000000000 */
[----:B------:R-:W-:Y:S01]  /*5f10*/  ISETP.GE.U32.AND P0, PT, R16, UR4, PT ;  /* 0x0000000410007c0c */ /* 0x000fe2000bf06070 */
[----:B------:R-:W-:Y:S01]  /*5f20*/  IMAD.MOV.U32 R3, RZ, RZ, -0x1 ;  /* 0xffffffffff037424 */ /* 0x000fe200078e00ff */
[----:B------:R-:W-:Y:S01]  /*5f30*/  PRMT R0, RZ, 0x7610, R0 ;  /* 0x00007610ff007816 */ /* 0x000fe20000000000 */
[----:B------:R-:W-:Y:S01]  /*5f40*/  IMAD.MOV.U32 R8, RZ, RZ, -0x1 ;  /* 0xffffffffff087424 */ /* 0x000fe200078e00ff */
[----:B------:R-:W-:-:S13]  /*5f50*/  ISETP.GE.U32.AND.EX P0, PT, R17, UR5, PT, P0 ;  /* 0x0000000511007c0c */ /* 0x000fda000bf06100 */
[----:B------:R-:W-:Y:S05]  /*5f60*/  @P0 BRA `(.L_x_91) ;  /* 0x0000000400680947 */ /* 0x000fea0003800000 */
[----:B------:R-:W2:Y:S01]  /*5f70*/  S2R R12, SR_CTAID.X ;  /* 0x00000000000c7919 */ /* 0x000ea20000002500 */
[----:B------:R-:W3:Y:S01]  /*5f80*/  LDC.64 R10, c[0x0][0x8d0] ;  /* 0x00023400ff0a7b82 */ /* 0x000ee20000000a00 */
[----:B------:R-:W-:Y:S01]  /*5f90*/  ULDC UR4, c[0x0][0x150] ;  /* 0x0000540000047ab9 */ /* 0x000fe20000000800 */
[----:B------:R-:W-:Y:S01]  /*5fa0*/  IMAD.MOV.U32 R8, RZ, RZ, R16 ;  /* 0x000000ffff087224 */ /* 0x000fe200078e0010 */
[----:B------:R-:W4:Y:S01]  /*5fb0*/  S2R R26, SR_CTAID.Y ;  /* 0x00000000001a7919 */ /* 0x000f220000002600 */
[----:B------:R-:W-:-:S04]  /*5fc0*/  IMAD.MOV.U32 R9, RZ, RZ, R17 ;  /* 0x000000ffff097224 */ /* 0x000fc800078e0011 */
[----:B------:R-:W1:Y:S08]  /*5fd0*/  LDC R25, c[0x0][0x144] ;  /* 0x00005100ff197b82 */ /* 0x000e700000000800 */
[----:B------:R-:W1:Y:S08]  /*5fe0*/  LDC R0, c[0x0][0x8d8] ;  /* 0x00023600ff007b82 */ /* 0x000e700000000800 */
[----:B------:R-:W1:Y:S01]  /*5ff0*/  LDC.64 R20, c[0x0][0x8c8] ;  /* 0x00023200ff147b82 */ /* 0x000e620000000a00 */
[----:B---3--:R-:W-:-:S04]  /*6000*/  ISETP.NE.U32.AND P0, PT, R10, RZ, PT ;  /* 0x000000ff0a00720c */ /* 0x008fc80003f05070 */
[----:B------:R-:W-:Y:S02]  /*6010*/  ISETP.NE.AND.EX P0, PT, R11, RZ, PT, P0 ;  /* 0x000000ff0b00720c */ /* 0x000fe40003f05300 */
[----:B--2---:R-:W-:-:S05]  /*6020*/  I2FP.F32.U32 R3, R12 ;  /* 0x0000000c00037245 */ /* 0x004fca0000201000 */
[----:B------:R-:W-:-:S04]  /*6030*/  FMUL R3, R3, UR4 ;  /* 0x0000000403037c20 */ /* 0x000fc80008400000 */
[----:B------:R2:W3:Y:S02]  /*6040*/  F2I.U32.TRUNC.NTZ R24, R3 ;  /* 0x0000000300187305 */ /* 0x0004e4000020f000 */
[----:B----4-:R-:W-:Y:S05]  /*6050*/  @!P0 BRA `(.L_x_92) ;  /* 0x0000000000288947 */ /* 0x010fea0003800000 */
[----:B--2---:R-:W2:Y:S02]  /*6060*/  LDC R3, c[0x0][0x8dc] ;  /* 0x00023700ff037b82 */ /* 0x004ea40000000800 */
[----:B--2---:R-:W-:-:S04]  /*6070*/  IADD3 R3, P0, R16, R3, RZ ;  /* 0x0000000310037210 */ /* 0x004fc80007f1e0ff */
[----:B------:R-:W-:-:S05]  /*6080*/  IADD3.X R13, RZ, R17, RZ, P0, !PT ;  /* 0x00000011ff0d7210 */ /* 0x000fca00007fe4ff */
[----:B------:R-:W-:-:S04]  /*6090*/  IMAD.WIDE.U32 R4, R13, R10, RZ ;  /* 0x0000000a0d047225 */ /* 0x000fc800078e00ff */
[----:B------:R-:W-:-:S04]  /*60a0*/  IMAD.WIDE.U32 R6, P0, R3, R11, R4 ;  /* 0x0000000b03067225 */ /* 0x000fc80007800004 */
[----:B------:R-:W-:-:S04]  /*60b0*/  IMAD.WIDE.U32 R4, R3, R10, RZ ;  /* 0x0000000a03047225 */ /* 0x000fc800078e00ff */
[----:B------:R-:W-:Y:S01]  /*60c0*/  IMAD.X R9, RZ, RZ, RZ, P0 ;  /* 0x000000ffff097224 */ /* 0x000fe200000e06ff */
[----:B------:R-:W-:Y:S01]  /*60d0*/  IADD3 RZ, P0, R5, R6, RZ ;  /* 0x0000000605ff7210 */ /* 0x000fe20007f1e0ff */
[----:B------:R-:W-:-:S04]  /*60e0*/  IMAD.MOV.U32 R8, RZ, RZ, R7 ;  /* 0x000000ffff087224 */ /* 0x000fc800078e0007 */
[----:B------:R-:W-:-:S08]  /*60f0*/  IMAD.WIDE.U32.X R8, R13, R11, R8, P0 ;  /* 0x0000000b0d087225 */ /* 0x000fd000000e0408 */
.L_x_92:
[----:B------:R-:W4:Y:S01]  /*6100*/  LDC.64 R14, c[0x0][0x8e8] ;  /* 0x00023a00ff0e7b82 */ /* 0x000f220000000a00 */
[-CC-:B-1----:R-:W-:Y:S01]  /*6110*/  SHF.R.U64 R32, R8, R0.reuse, R9.reuse ;  /* 0x0000000008207219 */ /* 0x182fe20000001209 */
[----:B---3--:R-:W-:Y:S01]  /*6120*/  IMAD.MOV R24, RZ, RZ, -R24 ;  /* 0x000000ffff187224 */ /* 0x008fe200078e0a18 */
[----:B------:R-:W-:Y:S01]  /*6130*/  SHF.R.U32.HI R0, RZ, R0, R9 ;  /* 0x00000000ff007219 */ /* 0x000fe20000011609 */
[----:B------:R-:W-:Y:S01]  /*6140*/  ULDC UR4, c[0x0][0x154] ;  /* 0x0000550000047ab9 */ /* 0x000fe20000000800 */
[----:B--2---:R-:W-:Y:S01]  /*6150*/  IADD3 R3, P0, RZ, -R32, RZ ;  /* 0x80000020ff037210 */ /* 0x004fe20007f1e0ff */
[----:B------:R-:W-:Y:S02]  /*6160*/  IMAD R28, R25, R24, R12 ;  /* 0x00000018191c7224 */ /* 0x000fe400078e020c */
[----:B------:R-:W1:Y:S01]  /*6170*/  LDC R6, c[0x0][0x8c0] ;  /* 0x00023000ff067b82 */ /* 0x000e620000000800 */
[----:B------:R-:W-:Y:S02]  /*6180*/  IMAD.MOV.U32 R7, RZ, RZ, 0x1 ;  /* 0x00000001ff077424 */ /* 0x000fe400078e00ff */
[----:B------:R-:W-:-:S04]  /*6190*/  IMAD.X R5, RZ, RZ, ~R0, P0 ;  /* 0x000000ffff057224 */ /* 0x000fc800000e0e00 */
[-C--:B------:R-:W-:Y:S01]  /*61a0*/  IMAD R0, R5, R20.reuse, RZ ;  /* 0x0000001405007224 */ /* 0x080fe200078e02ff */
[----:B------:R-:W2:Y:S01]  /*61b0*/  LDC R8, c[0x0][0x8b0] ;  /* 0x00022c00ff087b82 */ /* 0x000ea20000000800 */
[----:B------:R-:W-:-:S04]  /*61c0*/  IMAD.WIDE.U32 R4, R3, R20, R16 ;  /* 0x0000001403047225 */ /* 0x000fc800078e0010 */
[----:B------:R-:W-:Y:S01]  /*61d0*/  IMAD R3, R3, R21, R0 ;  /* 0x0000001503037224 */ /* 0x000fe200078e0200 */
[----:B------:R-:W-:Y:S02]  /*61e0*/  I2FP.F32.U32 R0, R26 ;  /* 0x0000001a00007245 */ /* 0x000fe40000201000 */
[----:B------:R-:W3:Y:S01]  /*61f0*/  LDC R30, c[0x0][0x900] ;  /* 0x00024000ff1e7b82 */ /* 0x000ee20000000800 */
[----:B----4-:R-:W-:Y:S02]  /*6200*/  ISETP.NE.U32.AND P0, PT, R14, RZ, PT ;  /* 0x000000ff0e00720c */ /* 0x010fe40003f05070 */
[----:B------:R-:W-:Y:S01]  /*6210*/  IADD3 R3, R5, R3, RZ ;  /* 0x0000000305037210 */ /* 0x000fe20007ffe0ff */
[----:B------:R-:W-:Y:S01]  /*6220*/  FMUL R0, R0, UR4 ;  /* 0x0000000400007c20 */ /* 0x000fe20008400000 */
[----:B------:R-:W-:Y:S01]  /*6230*/  ISETP.NE.AND.EX P0, PT, R15, RZ, PT, P0 ;  /* 0x000000ff0f00720c */ /* 0x000fe20003f05300 */
[----:B------:R-:W-:Y:S02]  /*6240*/  IMAD.MOV.U32 R5, RZ, RZ, -0x1 ;  /* 0xffffffffff057424 */ /* 0x000fe400078e00ff */
[----:B------:R-:W4:Y:S01]  /*6250*/  LDC R21, c[0x0][0x148] ;  /* 0x00005200ff157b82 */ /* 0x000f220000000800 */
[-CC-:B-1----:R-:W-:Y:S01]  /*6260*/  SHF.R.U64 R12, R4, R6.reuse, R3.reuse ;  /* 0x00000006040c7219 */ /* 0x182fe20000001203 */
[----:B------:R1:W1:Y:S01]  /*6270*/  F2I.U32.TRUNC.NTZ R20, R0 ;  /* 0x0000000000147305 */ /* 0x000262000020f000 */
[----:B------:R-:W-:-:S05]  /*6280*/  SHF.R.U32.HI R3, RZ, R6, R3 ;  /* 0x00000006ff037219 */ /* 0x000fca0000011603 */
[----:B------:R-:W1:Y:S01]  /*6290*/  LDC R24, c[0x0][0x8a8] ;  /* 0x00022a00ff187b82 */ /* 0x000e620000000800 */
[-CC-:B--2---:R-:W-:Y:S02]  /*62a0*/  SHF.R.U64 R10, R12, R8.reuse, R3.reuse ;  /* 0x000000080c0a7219 */ /* 0x184fe40000001203 */
[----:B------:R-:W-:-:S05]  /*62b0*/  SHF.R.U32.HI R3, RZ, R8, R3 ;  /* 0x00000008ff037219 */ /* 0x000fca0000011603 */
[----:B------:R-:W2:Y:S01]  /*62c0*/  LDC R27, c[0x0][0x8f0] ;  /* 0x00023c00ff1b7b82 */ /* 0x000ea20000000800 */
[-C--:B---3--:R-:W-:Y:S02]  /*62d0*/  SHF.L.U32 R4, R5, R30.reuse, RZ ;  /* 0x0000001e05047219 */ /* 0x088fe400000006ff */
[-CC-:B------:R-:W-:Y:S02]  /*62e0*/  SHF.R.U64 R13, R10, R30.reuse, R3.reuse ;  /* 0x0000001e0a0d7219 */ /* 0x180fe40000001203 */
[----:B------:R-:W-:Y:S02]  /*62f0*/  SHF.R.U32.HI R5, RZ, R30, R3 ;  /* 0x0000001eff057219 */ /* 0x000fe40000011603 */
[----:B------:R-:W-:Y:S01]  /*6300*/  LOP3.LUT R25, RZ, R4, RZ, 0x33, !PT ;  /* 0x00000004ff197212 */ /* 0x000fe200078e33ff */
[----:B------:R-:W3:Y:S01]  /*6310*/  LDC R29, c[0x0][0x8e0] ;  /* 0x00023800ff1d7b82 */ /* 0x000ee20000000800 */
[----:B------:R-:W-:Y:S01]  /*6320*/  SHF.L.U32 R30, R7, R30, RZ ;  /* 0x0000001e071e7219 */ /* 0x000fe200000006ff */
[----:B------:R-:W-:-:S06]  /*6330*/  IMAD.MOV.U32 R4, RZ, RZ, R13 ;  /* 0x000000ffff047224 */ /* 0x000fcc00078e000d */
[----:B------:R-:W1:Y:S01]  /*6340*/  LDC R31, c[0x0][0x8b8] ;  /* 0x00022e00ff1f7b82 */ /* 0x000e620000000800 */
[----:B------:R-:W-:Y:S05]  /*6350*/  @!P0 BRA `(.L_x_93) ;  /* 0x0000000000288947 */ /* 0x000fea0003800000 */
[----:B-1----:R-:W1:Y:S02]  /*6360*/  LDC R0, c[0x0][0x8f4] ;  /* 0x00023d00ff007b82 */ /* 0x002e640000000800 */
[----:B-1----:R-:W-:-:S05]  /*6370*/  IADD3 R3, P0, R13, R0, RZ ;  /* 0x000000000d037210 */ /* 0x002fca0007f1e0ff */
[----:B------:R-:W-:-:S04]  /*6380*/  IMAD.X R11, RZ, RZ, R5, P0 ;  /* 0x000000ffff0b7224 */ /* 0x000fc800000e0605 */
[----:B------:R-:W-:-:S04]  /*6390*/  IMAD.WIDE.U32 R4, R11, R14, RZ ;  /* 0x0000000e0b047225 */ /* 0x000fc800078e00ff */
[----:B------:R-:W-:-:S04]  /*63a0*/  IMAD.WIDE.U32 R6, P0, R3, R15, R4 ;  /* 0x0000000f03067225 */ /* 0x000fc80007800004 */
[----:B------:R-:W-:Y:S01]  /*63b0*/  IMAD.WIDE.U32 R4, R3, R14, RZ ;  /* 0x0000000e03047225 */ /* 0x000fe200078e00ff */
[----:B------:R-:W-:-:S03]  /*63c0*/  IADD3.X R9, RZ, RZ, RZ, P0, !PT ;  /* 0x000000ffff097210 */ /* 0x000fc600007fe4ff */
[----:B------:R-:W-:Y:S01]  /*63d0*/  IMAD.MOV.U32 R8, RZ, RZ, R7 ;  /* 0x000000ffff087224 */ /* 0x000fe200078e0007 */
[----:B------:R-:W-:-:S05]  /*63e0*/  IADD3 RZ, P0, R5, R6, RZ ;  /* 0x0000000605ff7210 */ /* 0x000fca0007f1e0ff */
[----:B------:R-:W-:-:S08]  /*63f0*/  IMAD.WIDE.U32.X R4, R11, R15, R8, P0 ;  /* 0x0000000f0b047225 */ /* 0x000fd000000e0408 */
.L_x_93:
[----:B------:R-:W-:Y:S01]  /*6400*/  ISETP.NE.AND P0, PT, R2, 0x1, PT ;  /* 0x000000010200780c */ /* 0x000fe20003f05270 */
[----:B-1----:R-:W-:Y:S01]  /*6410*/  IMAD.MOV R20, RZ, RZ, -R20 ;  /* 0x000000ffff147224 */ /* 0x002fe200078e0a14 */
[----:B--2---:R-:W-:Y:S01]  /*6420*/  SHF.R.U64 R0, R4, R27, R5 ;  /* 0x0000001b04007219 */ /* 0x004fe20000001205 */
[----:B------:R-:W-:Y:S01]  /*6430*/  VIADD R5, R24, 0xffffffff ;  /* 0xffffffff18057836 */ /* 0x000fe20000000000 */
[----:B------:R-:W-:Y:S02]  /*6440*/  LOP3.LUT R3, R10, R25, RZ, 0xc0, !PT ;  /* 0x000000190a037212 */ /* 0x000fe400078ec0ff */
[----:B------:R-:W-:Y:S01]  /*6450*/  R2UR UR47, R32 ;  /* 0x00000000202f72ca */ /* 0x000fe200000e0000 */
[----:B------:R-:W-:Y:S01]  /*6460*/  IMAD.MOV R4, RZ, RZ, -R0 ;  /* 0x000000ffff047224 */ /* 0x000fe200078e0a00 */
[----:B------:R-:W-:Y:S01]  /*6470*/  LOP3.LUT R5, R12, R5, RZ, 0xc0, !PT ;  /* 0x000000050c057212 */ /* 0x000fe200078ec0ff */
[----:B------:R-:W-:Y:S02]  /*6480*/  IMAD R3, R30, R0, R3 ;  /* 0x000000001e037224 */ /* 0x000fe400078e0203 */
[----:B---3--:R-:W-:Y:S01]  /*6490*/  IMAD R0, R4, R29, R13 ;  /* 0x0000001d04007224 */ /* 0x008fe200078e020d */
[----:B------:R-:W-:Y:S01]  /*64a0*/  MOV R4, 0x1 ;  /* 0x0000000100047802 */ /* 0x000fe20000000f00 */
[----:B----4-:R-:W-:-:S02]  /*64b0*/  @P0 IMAD R28, R21, R20, R26 ;  /* 0x00000014151c0224 */ /* 0x010fc400078e021a */
[----:B------:R-:W-:Y:S02]  /*64c0*/  IMAD R0, R0, R24, R5 ;  /* 0x0000001800007224 */ /* 0x000fe400078e0205 */
[----:B------:R-:W-:-:S05]  /*64d0*/  IMAD R3, R3, R31, R28 ;  /* 0x0000001f03037224 */ /* 0x000fca00078e021c */
[----:B------:R-:W-:Y:S02]  /*64e0*/  SEL R8, R0, R3, !P0 ;  /* 0x0000000300087207 */ /* 0x000fe40004000000 */
[----:B------:R-:W-:Y:S02]  /*64f0*/  SEL R3, R3, R0, !P0 ;  /* 0x0000000003037207 */ /* 0x000fe40004000000 */
[----:B------:R-:W-:-:S07]  /*6500*/  PRMT R0, R4, 0x7610, R0 ;  /* 0x0000761004007816 */ /* 0x000fce0000000000 */
.L_x_91:
[----:B------:R-:W-:Y:S01]  /*6510*/  LOP3.LUT P0, RZ, R0, 0xff, RZ, 0xc0, !PT ;  /* 0x000000ff00ff7812 */ /* 0x000fe2000780c0ff */
[----:B------:R-:W-:-:S04]  /*6520*/  UIMAD.WIDE.U32 UR4, UR51, -0x33333333, URZ ;  /* 0xcccccccd330478a5 */ /* 0x000fc8000f8e003f */
[----:B------:R-:W-:-:S04]  /*6530*/  USHF.R.U32.HI UR4, URZ, 0x3, UR5 ;  /* 0x000000033f047899 */ /* 0x000fc80008011605 */
[----:B------:R-:W-:-:S04]  /*6540*/  UIMAD UR4, UR4, -0xa, UR51 ;  /* 0xfffffff6040478a4 */ /* 0x000fc8000f8e0233 */
[----:B------:R-:W-:Y:S08]  /*6550*/  @P0 BRA `(.L_x_94) ;  /* 0xffffffac00d00947 */ /* 0x000ff0000383ffff */
[----:B------:R-:W-:-:S04]  /*6560*/  DEPBAR.LE SB0, 0x0 ;  /* 0x000080000000791a */ /* 0x000fc80000000000 */
[----:B------:R-:W-:Y:S05]  /*6570*/  EXIT ;  /* 0x000000000000794d */ /* 0x000fea0003800000 */
.L_x_9:
[----:B------:R-:W-:Y:S01]  /*6580*/  ULDC.64 UR4, c[0x0][0x8f8] ;  /* 0x00023e0000047ab9 */ /* 0x000fe20000000a00 */
[----:B------:R-:W-:Y:S01]  /*6590*/  PRMT R12, RZ, 0x7610, R12 ;  /* 0x00007610ff0c7816 */ /* 0x000fe2000000000c */
[----:B------:R-:W-:Y:S01]  /*65a0*/  IMAD.MOV.U32 R5, RZ, RZ, -0x1 ;  /* 0xffffffffff057424 */ /* 0x000fe200078e00ff */
[----:B------:R-:W-:Y:S01]  /*65b0*/  ISETP.GE.U32.AND P1, PT, R16, UR4, PT ;  /* 0x0000000410007c0c */ /* 0x000fe2000bf26070 */
[----:B------:R-:W-:Y:S02]  /*65c0*/  IMAD.MOV.U32 R4, RZ, RZ, -0x1 ;  /* 0xffffffffff047424 */ /* 0x000fe400078e00ff */
[----:B------:R-:W-:Y:S01]  /*65d0*/  IMAD.MOV.U32 R6, RZ, RZ, -0x1 ;  /* 0xffffffffff067424 */ /* 0x000fe200078e00ff */
[----:B------:R-:W-:-:S13]  /*65e0*/  ISETP.GE.U32.AND.EX P1, PT, R17, UR5, PT, P1 ;  /* 0x0000000511007c0c */ /* 0x000fda000bf26110 */
[----:B------:R-:W-:Y:S05]  /*65f0*/  @P1 BRA `(.L_x_95) ;  /* 0x00000004005c1947 */ /* 0x000fea0003800000 */
[----:B------:R-:W1:Y:S01]  /*6600*/  LDC.64 R20, c[0x0][0x8d0] ;  /* 0x00023400ff147b82 */ /* 0x000e620000000a00 */
[----:B------:R-:W-:Y:S01]  /*6610*/  IMAD.MOV.U32 R14, RZ, RZ, R16 ;  /* 0x000000ffff0e7224 */ /* 0x000fe200078e0010 */
[----:B------:R-:W-:-:S06]  /*6620*/  MOV R15, R17 ;  /* 0x00000011000f7202 */ /* 0x000fcc0000000f00 */
        /* <DEDUP_REMOVED lines=15> */
.L_x_96:
[--C-:B------:R-:W-:Y:S01]  /*6720*/  SHF.R.U64 R14, R14, R6, R15.reuse ;  /* 0x000000060e0e7219 */ /* 0x100fe2000000120f */
[----:B------:R-:W1:Y:S01]  /*6730*/  LDC R12, c[0x0][0x8c0] ;  /* 0x00023000ff0c7b82 */ /* 0x000e620000000800 */
[----:B------:R-:W-:Y:S01]  /*6740*/  I2FP.F32.U32 R5, R10 ;  /* 0x0000000a00057245 */ /* 0x000fe20000201000 */
[----:B------:R-:W-:Y:S01]  /*6750*/  ULDC UR4, c[0x0][0x150] ;  /* 0x0000540000047ab9 */ /* 0x000fe20000000800 */
[----:B------:R-:W-:Y:S02]  /*6760*/  SHF.R.U32.HI R4, RZ, R6, R15 ;  /* 0x00000006ff047219 */ /* 0x000fe4000001160f */
[----:B------:R-:W-:Y:S01]  /*6770*/  IADD3 R11, P1, RZ, -R14, RZ ;  /* 0x8000000eff0b7210 */ /* 0x000fe20007f3e0ff */
[----:B------:R-:W-:Y:S01]  /*6780*/  FMUL R15, R5, UR4 ;  /* 0x00000004050f7c20 */ /* 0x000fe20008400000 */
[----:B------:R-:W-:Y:S01]  /*6790*/  ULDC UR4, c[0x0][0x154] ;  /* 0x0000550000047ab9 */ /* 0x000fe20000000800 */
[----:B------:R-:W2:Y:S02]  /*67a0*/  LDC.64 R28, c[0x0][0x8e8] ;  /* 0x00023a00ff1c7b82 */ /* 0x000ea40000000a00 */
[----:B------:R-:W-:-:S02]  /*67b0*/  IMAD.X R13, RZ, RZ, ~R4, P1 ;  /* 0x000000ffff0d7224 */ /* 0x000fc400008e0e04 */
[----:B------:R-:W3:Y:S01]  /*67c0*/  F2I.U32.TRUNC.NTZ R15, R15 ;  /* 0x0000000f000f7305 */ /* 0x000ee2000020f000 */
[----:B------:R-:W-:-:S03]  /*67d0*/  IMAD.WIDE.U32 R4, R11, R24, R16 ;  /* 0x000000180b047225 */ /* 0x000fc600078e0010 */
[----:B------:R-:W4:Y:S01]  /*67e0*/  LDC R21, c[0x0][0x144] ;  /* 0x00005100ff157b82 */ /* 0x000f220000000800 */
[----:B------:R-:W-:-:S04]  /*67f0*/  IMAD R6, R13, R24, RZ ;  /* 0x000000180d067224 */ /* 0x000fc800078e02ff */
[----:B------:R-:W-:-:S03]  /*6800*/  IMAD R11, R11, R25, R6 ;  /* 0x000000190b0b7224 */ /* 0x000fc600078e0206 */
[----:B------:R-:W5:Y:S02]  /*6810*/  LDC R20, c[0x0][0x8b0] ;  /* 0x00022c00ff147b82 */ /* 0x000f640000000800 */
[----:B------:R-:W-:Y:S02]  /*6820*/  IADD3 R5, R5, R11, RZ ;  /* 0x0000000b05057210 */ /* 0x000fe40007ffe0ff */
[----:B------:R-:W-:Y:S02]  /*6830*/  I2FP.F32.U32 R11, R7 ;  /* 0x00000007000b7245 */ /* 0x000fe40000201000 */
[-C--:B-1----:R-:W-:Y:S01]  /*6840*/  SHF.R.U64 R6, R4, R12.reuse, R5 ;  /* 0x0000000c04067219 */ /* 0x082fe20000001205 */
[----:B---3--:R-:W-:Y:S01]  /*6850*/  IMAD.MOV R4, RZ, RZ, -R15 ;  /* 0x000000ffff047224 */ /* 0x008fe200078e0a0f */
[----:B------:R-:W1:Y:S01]  /*6860*/  LDC R13, c[0x0][0x900] ;  /* 0x00024000ff0d7b82 */ /* 0x000e620000000800 */
[----:B--2---:R-:W-:Y:S01]  /*6870*/  ISETP.NE.U32.AND P1, PT, R28, RZ, PT ;  /* 0x000000ff1c00720c */ /* 0x004fe20003f25070 */
[----:B------:R-:W-:Y:S01]  /*6880*/  FMUL R11, R11, UR4 ;  /* 0x000000040b0b7c20 */ /* 0x000fe20008400000 */
[----:B------:R-:W-:Y:S01]  /*6890*/  SHF.R.U32.HI R5, RZ, R12, R5 ;  /* 0x0000000cff057219 */ /* 0x000fe20000011605 */
[----:B------:R-:W-:Y:S01]  /*68a0*/  IMAD.MOV.U32 R12, RZ, RZ, -0x1 ;  /* 0xffffffffff0c7424 */ /* 0x000fe200078e00ff */
[----:B------:R-:W-:-:S03]  /*68b0*/  ISETP.NE.AND.EX P1, PT, R29, RZ, PT, P1 ;  /* 0x000000ff1d00720c */ /* 0x000fc60003f25310 */
[----:B------:R-:W2:Y:S01]  /*68c0*/  LDC R22, c[0x0][0x148] ;  /* 0x00005200ff167b82 */ /* 0x000ea20000000800 */
[----:B----4-:R-:W-:Y:S02]  /*68d0*/  IMAD R26, R21, R4, R10 ;  /* 0x00000004151a7224 */ /* 0x010fe400078e020a */
[----:B------:R-:W-:-:S05]  /*68e0*/  IMAD.MOV.U32 R10, RZ, RZ, 0x1 ;  /* 0x00000001ff0a7424 */ /* 0x000fca00078e00ff */
[----:B------:R-:W3:Y:S01]  /*68f0*/  LDC R24, c[0x0][0x8a8] ;  /* 0x00022a00ff187b82 */ /* 0x000ee20000000800 */
[-CC-:B-----5:R-:W-:Y:S02]  /*6900*/  SHF.R.U64 R21, R6, R20.reuse, R5.reuse ;  /* 0x0000001406157219 */ /* 0x1a0fe40000001205 */
[----:B------:R-:W-:Y:S02]  /*6910*/  SHF.R.U32.HI R4, RZ, R20, R5 ;  /* 0x00000014ff047219 */ /* 0x000fe40000011605 */
[----:B------:R4:W1:Y:S03]  /*6920*/  F2I.U32.TRUNC.NTZ R20, R11 ;  /* 0x0000000b00147305 */ /* 0x000866000020f000 */
[----:B------:R-:W2:Y:S01]  /*6930*/  LDC R25, c[0x0][0x8f0] ;  /* 0x00023c00ff197b82 */ /* 0x000ea20000000800 */
[-C--:B-1----:R-:W-:Y:S02]  /*6940*/  SHF.R.U64 R23, R21, R13.reuse, R4 ;  /* 0x0000000d15177219 */ /* 0x082fe40000001204 */
[----:B------:R-:W-:-:S02]  /*6950*/  SHF.L.U32 R12, R12, R13, RZ ;  /* 0x0000000d0c0c7219 */ /* 0x000fc400000006ff */
[-C--:B------:R-:W-:Y:S01]  /*6960*/  SHF.R.U32.HI R5, RZ, R13.reuse, R4 ;  /* 0x0000000dff057219 */ /* 0x080fe20000011604 */
[----:B------:R-:W-:Y:S01]  /*6970*/  IMAD.MOV.U32 R4, RZ, RZ, R23 ;  /* 0x000000ffff047224 */ /* 0x000fe200078e0017 */
[----:B------:R-:W-:Y:S01]  /*6980*/  SHF.L.U32 R30, R10, R13, RZ ;  /* 0x0000000d0a1e7219 */ /* 0x000fe200000006ff */
[----:B------:R-:W1:Y:S01]  /*6990*/  LDC R27, c[0x0][0x8e0] ;  /* 0x00023800ff1b7b82 */ /* 0x000e620000000800 */
[----:B------:R-:W-:-:S07]  /*69a0*/  LOP3.LUT R32, RZ, R12, RZ, 0x33, !PT ;  /* 0x0000000cff207212 */ /* 0x000fce00078e33ff */
[----:B------:R-:W1:Y:S01]  /*69b0*/  LDC R31, c[0x0][0x8b8] ;  /* 0x00022e00ff1f7b82 */ /* 0x000e620000000800 */
[----:B----4-:R-:W-:Y:S05]  /*69c0*/  @!P1 BRA `(.L_x_97) ;  /* 0x0000000000289947 */ /* 0x010fea0003800000 */
[----:B------:R-:W4:Y:S02]  /*69d0*/  LDC R4, c[0x0][0x8f4] ;  /* 0x00023d00ff047b82 */ /* 0x000f240000000800 */
[----:B----4-:R-:W-:-:S04]  /*69e0*/  IADD3 R13, P1, R23, R4, RZ ;  /* 0x00000004170d7210 */ /* 0x010fc80007f3e0ff */
        /* <DEDUP_REMOVED lines=8> */
.L_x_97:
[----:B------:R-:W-:Y:S01]  /*6a70*/  ISETP.NE.AND P1, PT, R2, 0x1, PT ;  /* 0x000000010200780c */ /* 0x000fe20003f25270 */
[----:B------:R-:W-:Y:S01]  /*6a80*/  IMAD.MOV R20, RZ, RZ, -R20 ;  /* 0x000000ffff147224 */ /* 0x000fe200078e0a14 */
[----:B--2---:R-:W-:Y:S01]  /*6a90*/  SHF.R.U64 R5, R4, R25, R5 ;  /* 0x0000001904057219 */ /* 0x004fe20000001205 */
[----:B---3--:R-:W-:Y:S01]  /*6aa0*/  VIADD R11, R24, 0xffffffff ;  /* 0xffffffff180b7836 */ /* 0x008fe20000000000 */
[----:B------:R-:W-:Y:S01]  /*6ab0*/  LOP3.LUT R4, R21, R32, RZ, 0xc0, !PT ;  /* 0x0000002015047212 */ /* 0x000fe200078ec0ff */
[----:B------:R-:W-:Y:S01]  /*6ac0*/  IMAD.MOV.U32 R12, RZ, RZ, 0x1 ;  /* 0x00000001ff0c7424 */ /* 0x000fe200078e00ff */
[----:B------:R-:W-:-:S03]  /*6ad0*/  IADD3 R10, -R5, RZ, RZ ;  /* 0x000000ff050a7210 */ /* 0x000fc60007ffe1ff */
[----:B------:R-:W-:Y:S02]  /*6ae0*/  IMAD R5, R30, R5, R4 ;  /* 0x000000051e057224 */ /* 0x000fe400078e0204 */
[----:B-1----:R-:W-:Y:S02]  /*6af0*/  IMAD R4, R10, R27, R23 ;  /* 0x0000001b0a047224 */ /* 0x002fe400078e0217 */
[----:B------:R-:W-:Y:S01]  /*6b00*/  @P1 IMAD R26, R22, R20, R7 ;  /* 0x00000014161a1224 */ /* 0x000fe200078e0207 */
[----:B------:R-:W-:-:S03]  /*6b10*/  LOP3.LUT R7, R6, R11, RZ, 0xc0, !PT ;  /* 0x0000000b06077212 */ /* 0x000fc600078ec0ff */
[----:B------:R-:W-:Y:S02]  /*6b20*/  IMAD R5, R5, R31, R26 ;  /* 0x0000001f05057224 */ /* 0x000fe400078e021a */
[----:B------:R-:W-:-:S05]  /*6b30*/  IMAD R6, R4, R24, R7 ;  /* 0x0000001804067224 */ /* 0x000fca00078e0207 */
[----:B------:R-:W-:Y:S02]  /*6b40*/  SEL R4, R6, R5, !P1 ;  /* 0x0000000506047207 */ /* 0x000fe40004800000 */
[----:B------:R-:W-:Y:S01]  /*6b50*/  SEL R5, R5, R6, !P1 ;  /* 0x0000000605057207 */ /* 0x000fe20004800000 */
[----:B------:R-:W-:-:S07]  /*6b60*/  IMAD.MOV.U32 R6, RZ, RZ, R14 ;  /* 0x000000ffff067224 */ /* 0x000fce00078e000e */
.L_x_95:
[----:B------:R-:W-:-:S08]  /*6b70*/  NOP ;  /* 0x0000000000007918 */ /* 0x000fd00000000000 */
[----:B------:R-:W1:-:S00]  /*6b80*/  USETMAXREG.DEALLOC.CTAPOOL 0x28 ;  /* 0x00000028000079c8 */ /* 0x000e4000080e0500 */
[----:B-1----:R-:W-:-:S13]  /*6b90*/  ISETP.NE.AND P1, PT, R3, 0x1, PT ;  /* 0x000000010300780c */ /* 0x002fda0003f25270 */
[----:B------:R-:W-:Y:S05]  /*6ba0*/  @!P1 EXIT ;  /* 0x000000000000994d */ /* 0x000fea0003800000 */
[----:B------:R-:W-:Y:S05]  /*6bb0*/  @!P4 BRA `(.L_x_98) ;  /* 0x0000001000b0c947 */ /* 0x000fea0003800000 */
[----:B------:R-:W-:-:S13]  /*6bc0*/  ISETP.NE.OR P0, PT, R3, 0x2, P0 ;  /* 0x000000020300780c */ /* 0x000fda0000705670 */
[----:B------:R-:W-:Y:S05]  /*6bd0*/  @P0 EXIT ;  /* 0x000000000000094d */ /* 0x000fea0003800000 */
[----:B------:R-:W-:-:S13]  /*6be0*/  LOP3.LUT P1, RZ, R12, 0xff, RZ, 0xc0, !PT ;  /* 0x000000ff0cff7812 */ /* 0x000fda000782c0ff */
[----:B------:R-:W-:Y:S05]  /*6bf0*/  @!P1 BRA `(.L_x_99) ;  /* 0x0000000000189947 */ /* 0x000fea0003800000 */
[----:B------:R-:W-:Y:S01]  /*6c00*/  UMOV UR4, 0x400 ;  /* 0x0000040000047882 */ /* 0x000fe20000000000 */
[----:B------:R-:W-:Y:S01]  /*6c10*/  IMAD.MOV.U32 R3, RZ, RZ, RZ ;  /* 0x000000ffff037224 */ /* 0x000fe200078e00ff */
[----:B------:R-:W-:-:S04]  /*6c20*/  ULEA UR4, UR36, UR4, 0x18 ;  /* 0x0000000424047291 */ /* 0x000fc8000f8ec03f */
[----:B------:R-:W-:-:S05]  /*6c30*/  SHF.L.U32 R3, R3, 0x1f, RZ ;  /* 0x0000001f03037819 */ /* 0x000fca00000006ff */
[----:B------:R-:W1:Y:S02]  /*6c40*/  SYNCS.PHASECHK.TRANS64.TRYWAIT P0, [UR4+0xe8], R3 ;  /* 0x0000e803ff0075a7 */ /* 0x000e640008000144 */
[----:B-1----:R-:W-:Y:S05]  /*6c50*/  @!P0 BRA `(.L_x_100) ;  /* 0x0000002400c88947 */ /* 0x002fea0003800000 */
.L_x_99:
[----:B-1----:R-:W-:Y:S01]  /*6c60*/  PRMT R3, RZ, 0x7610, R3 ;  /* 0x00007610ff037816 */ /* 0x002fe20000000003 */
[----:B------:R-:W-:Y:S06]  /*6c70*/  @P3 BRA `(.L_x_101) ;  /* 0x0000000000243947 */ /* 0x000fec0003800000 */
[----:B------:R-:W-:Y:S02]  /*6c80*/  ULDC.64 UR4, c[0x0][0x588] ;  /* 0x0001620000047ab9 */ /* 0x000fe40000000a00 */
[----:B------:R-:W-:-:S04]  /*6c90*/  ISETP.NE.U32.AND P0, PT, RZ, UR4, PT ;  /* 0x00000004ff007c0c */ /* 0x000fc8000bf05070 */
[----:B------:R-:W-:-:S13]  /*6ca0*/  ISETP.NE.AND.EX P0, PT, RZ, UR5, PT, P0 ;  /* 0x00000005ff007c0c */ /* 0x000fda000bf05300 */
[----:B------:R-:W-:Y:S05]  /*6cb0*/  @!P0 BRA `(.L_x_102) ;  /* 0x00000000000c8947 */ /* 0x000fea0003800000 */
[----:B------:R1:W5:Y:S01]  /*6cc0*/  LDG.E R8, desc[UR40][R8.64] ;  /* 0x0000002808087981 */ /* 0x000362000c1e1900 */
[----:B------:R-:W-:Y:S01]  /*6cd0*/  IMAD.MOV.U32 R3, RZ, RZ, 0x1 ;  /* 0x00000001ff037424 */ /* 0x000fe200078e00ff */
[----:B------:R-:W-:Y:S06]  /*6ce0*/  BRA `(.L_x_101) ;  /* 0x0000000000087947 */ /* 0x000fec0003800000 */
.L_x_102:
[----:B------:R-:W2:Y:S01]  /*6cf0*/  LDC R8, c[0x0][0x580] ;  /* 0x00016000ff087b82 */ /* 0x000ea20000000800 */
[----:B------:R-:W-:-:S07]  /*6d00*/  MOV R3, 0x1 ;  /* 0x0000000100037802 */ /* 0x000fce0000000f00 */
.L_x_101:
[----:B-1----:R-:W-:Y:S01]  /*6d10*/  IMAD.MOV.U32 R9, RZ, RZ, 0x1 ;  /* 0x00000001ff097424 */ /* 0x002fe200078e00ff */
[----:B------:R-:W-:Y:S06]  /*6d20*/  @!P1 BRA `(.L_x_103) ;  /* 0x0000000c00dc9947 */ /* 0x000fec0003800000 */
[----:B------:R-:W1:Y:S01]  /*6d30*/  LDC R10, c[0x0][0x900] ;  /* 0x00024000ff0a7b82 */ /* 0x000e620000000800 */
[----:B------:R-:W-:Y:S01]  /*6d40*/  IMAD.MOV.U32 R7, RZ, RZ, -0x1 ;  /* 0xffffffffff077424 */ /* 0x000fe200078e00ff */
[----:B------:R-:W-:Y:S01]  /*6d50*/  LOP3.LUT R11, R0, 0x2, RZ, 0xfc, !PT ;  /* 0x00000002000b7812 */ /* 0x000fe200078efcff */
[----:B------:R-:W-:Y:S01]  /*6d60*/  IMAD.MOV.U32 R9, RZ, RZ, 0x1 ;  /* 0x00000001ff097424 */ /* 0x000fe200078e00ff */
[----:B------:R-:W-:Y:S01]  /*6d70*/  ULDC.64 UR6, c[0x0][0x198] ;  /* 0x0000660000067ab9 */ /* 0x000fe20000000a00 */
[----:B------:R-:W-:Y:S01]  /*6d80*/  ULDC.64 UR14, c[0x0][0x588] ;  /* 0x00016200000e7ab9 */ /* 0x000fe20000000a00 */
[----:B------:R-:W-:Y:S01]  /*6d90*/  ULDC.64 UR22, c[0x0][0x8f8] ;  /* 0x00023e0000167ab9 */ /* 0x000fe20000000a00 */
[----:B------:R-:W-:Y:S01]  /*6da0*/  ULDC.64 UR24, c[0x0][0x590] ;  /* 0x0001640000187ab9 */ /* 0x000fe20000000a00 */
[----:B------:R-:W3:Y:S01]  /*6db0*/  LDC R12, c[0x0][0x8a8] ;  /* 0x00022a00ff0c7b82 */ /* 0x000ee20000000800 */
[-C--:B-1----:R-:W-:Y:S02]  /*6dc0*/  SHF.L.U32 R7, R7, R10.reuse, RZ ;  /* 0x0000000a07077219 */ /* 0x082fe400000006ff */
[----:B------:R-:W-:Y:S01]  /*6dd0*/  SHF.L.U32 R10, R9, R10, RZ ;  /* 0x0000000a090a7219 */ /* 0x000fe200000006ff */
[----:B------:R-:W-:Y:S01]  /*6de0*/  IMAD.MOV.U32 R9, RZ, RZ, 0x1 ;  /* 0x00000001ff097424 */ /* 0x000fe200078e00ff */
[----:B------:R-:W-:-:S02]  /*6df0*/  LOP3.LUT R13, RZ, R7, RZ, 0x33, !PT ;  /* 0x00000007ff0d7212 */ /* 0x000fc400078e33ff */
[----:B---3--:R-:W-:-:S07]  /*6e00*/  IADD3 R12, R12, -0x1, RZ ;  /* 0xffffffff0c0c7810 */ /* 0x008fce0007ffe0ff */
.L_x_135:
[----:B------:R-:W-:Y:S02]  /*6e10*/  ISETP.NE.U32.AND P0, PT, RZ, UR24, PT ;  /* 0x00000018ff007c0c */ /* 0x000fe4000bf05070 */
[----:B------:R-:W-:Y:S02]  /*6e20*/  R2UR UR11, R5 ;  /* 0x00000000050b72ca */ /* 0x000fe400000e0000 */
[----:B------:R-:W-:Y:S02]  /*6e30*/  R2UR UR10, R4 ;  /* 0x00000000040a72ca */ /* 0x000fe400000e0000 */
[----:B------:R-:W-:-:S09]  /*6e40*/  ISETP.NE.AND.EX P0, PT, RZ, UR25, PT, P0 ;  /* 0x00000019ff007c0c */ /* 0x000fd2000bf05300 */
[----:B------:R-:W-:Y:S02]  /*6e50*/  USHF.L.U32 UR11, UR11, 0x8, URZ ;  /* 0x000000080b0b7899 */ /* 0x000fe4000800063f */
[----:B------:R-:W-:Y:S02]  /*6e60*/  USHF.L.U32 UR10, UR10, 0x6, URZ ;  /* 0x000000060a0a7899 */ /* 0x000fe4000800063f */
[----:B------:R-:W-:Y:S10]  /*6e70*/  @!P0 BRA `(.L_x_104) ;  /* 0x00000000002c8947 */ /* 0x000ff40003800000 */
[----:B------:R-:W-:-:S04]  /*6e80*/  ISETP.NE.U32.AND P1, PT, RZ, UR14, PT ;  /* 0x0000000eff007c0c */ /* 0x000fc8000bf25070 */
[----:B------:R-:W-:-:S13]  /*6e90*/  ISETP.NE.AND.EX P1, PT, RZ, UR15, PT, P1 ;  /* 0x0000000fff007c0c */ /* 0x000fda000bf25310 */
[----:B------:R-:W-:Y:S05]  /*6ea0*/  @!P1 BRA `(.L_x_105) ;  /* 0x0000000000189947 */ /* 0x000fea0003800000 */
[----:B------:R-:W1:Y:S01]  /*6eb0*/  LDC.64 R4, c[0x0][0x588] ;  /* 0x00016200ff047b82 */ /* 0x000e620000000a00 */
[----:B------:R-:W-:-:S04]  /*6ec0*/  IMAD R3, R6, UR24, RZ ;  /* 0x0000001806037c24 */ /* 0x000fc8000f8e02ff */
[----:B-1----:R-:W-:-:S05]  /*6ed0*/  IMAD.WIDE R4, R3, 0x4, R4 ;  /* 0x0000000403047825 */ /* 0x002fca00078e0204 */
[----:B--2--5:R1:W5:Y:S01]  /*6ee0*/  LDG.E R8, desc[UR40][R4.64] ;  /* 0x0000002804087981 */ /* 0x024362000c1e1900 */
[----:B------:R-:W-:Y:S01]  /*6ef0*/  IMAD.MOV.U32 R3, RZ, RZ, 0x1 ;  /* 0x00000001ff037424 */ /* 0x000fe200078e00ff */
[----:B------:R-:W-:Y:S06]  /*6f00*/  BRA `(.L_x_104) ;  /* 0x0000000000087947 */ /* 0x000fec0003800000 */
.L_x_105:
[----:B--2--5:R-:W3:Y:S01]  /*6f10*/  LDC R8, c[0x0][0x580] ;  /* 0x00016000ff087b82 */ /* 0x024ee20000000800 */
[----:B------:R-:W-:-:S07]  /*6f20*/  IMAD.MOV.U32 R3, RZ, RZ, 0x1 ;  /* 0x00000001ff037424 */ /* 0x000fce00078e00ff */
.L_x_104:
[----:B------:R-:W-:Y:S05]  /*6f30*/  @!P0 BRA `(.L_x_106) ;  /* 0x00000000001c8947 */ /* 0x000fea0003800000 */
[----:B------:R-:W-:-:S13]  /*6f40*/  LOP3.LUT P2, RZ, R3, 0xff, RZ, 0xc0, !PT ;  /* 0x000000ff03ff7812 */ /* 0x000fda000784c0ff */
[----:B-1----:R-:W1:Y:S02]  /*6f50*/  @!P2 LDC.64 R4, c[0x0][0x588] ;  /* 0x00016200ff04ab82 */ /* 0x002e640000000a00 */
[----:B-1----:R-:W-:-:S04]  /*6f60*/  @!P2 ISETP.NE.U32.AND P0, PT, R4, RZ, PT ;  /* 0x000000ff0400a20c */ /* 0x002fc80003f05070 */
[----:B------:R-:W-:Y:S02]  /*6f70*/  @!P2 ISETP.NE.AND.EX P1, PT, R5, RZ, PT, P0 ;  /* 0x000000ff0500a20c */ /* 0x000fe40003f25300 */
[----:B--23-5:R-:W-:Y:S02]  /*6f80*/  @P2 FSETP.EQ.AND P0, PT, R8, RZ, PT ;  /* 0x000000ff0800220b */ /* 0x02cfe40003f02000 */
[----:B------:R-:W-:Y:S01]  /*6f90*/  @!P2 PLOP3.LUT P0, PT, P1, PT, PT, 0x8, 0x0 ;  /* 0x000000000000a81c */ /* 0x000fe20000f0e170 */
[----:B------:R-:W-:-:S12]  /*6fa0*/  BRA `(.L_x_107) ;  /* 0x0000000000047947 */ /* 0x000fd80003800000 */
.L_x_106:
[----:B--23-5:R-:W-:-:S13]  /*6fb0*/  FSETP.EQ.AND P0, PT, R8, RZ, PT ;  /* 0x000000ff0800720b */ /* 0x02cfda0003f02000 */
.L_x_107:
[----:B------:R-:W-:Y:S02]  /*6fc0*/  ISETP.NE.AND P2, PT, R11, 0x3, PT ;  /* 0x000000030b00780c */ /* 0x000fe40003f45270 */
[----:B------:R-:W-:-:S04]  /*6fd0*/  ELECT P1, URZ, PT ;  /* 0x00000000003f782f */ /* 0x000fc80003820000 */
[----:B------:R-:W-:-:S07]  /*6fe0*/  PLOP3.LUT P0, PT, P1, P0, PT, 0x20, 0x0 ;  /* 0x000000000000781c */ /* 0x000fce0000f00470 */
[----:B------:R-:W-:Y:S06]  /*6ff0*/  @!P2 BRA `(.L_x_108) ;  /* 0x000000000004a947 */ /* 0x000fec0003800000 */
[----:B------:R-:W-:Y:S01]  /*7000*/  BPT.TRAP 0x1 ;  /* 0x000000040000795c */ /* 0x000fe20000300000 */
.L_x_108:
[----:B------:R-:W2:Y:S01]  /*7010*/  S2UR UR36, SR_CgaCtaId ;  /* 0x00000000002479c3 */ /* 0x000ea20000008800 */
[----:B------:R-:W-:Y:S01]  /*7020*/  UMOV UR4, 0x400 ;  /* 0x0000040000047882 */ /* 0x000fe20000000000 */
[----:B-1----:R-:W-:Y:S01]  /*7030*/  SHF.L.U32 R4, R9, 0x1f, RZ ;  /* 0x0000001f09047819 */ /* 0x002fe200000006ff */
[----:B--2---:R-:W-:-:S09]  /*7040*/  ULEA UR5, UR36, UR4, 0x18 ;  /* 0x0000000424057291 */ /* 0x004fd2000f8ec03f */
[----:B------:R-:W1:Y:S02]  /*7050*/  SYNCS.PHASECHK.TRANS64.TRYWAIT P1, [UR5+0xc0], R4 ;  /* 0x0000c004ff0075a7 */ /* 0x000e640008020145 */
[----:B-1----:R-:W-:Y:S05]  /*7060*/  @!P1 BRA `(.L_x_109) ;  /* 0x0000002000dc9947 */ /* 0x002fea0003800000 */
.L_x_177:
[----:B------:R-:W-:Y:S04]  /*7070*/  BSSY B0, `(.L_x_110) ;  /* 0x000000e000007945 */ /* 0x000fe80003800000 */
[----:B------:R-:W-:Y:S05]  /*7080*/  @!P0 BRA `(.L_x_111) ;  /* 0x0000000000308947 */ /* 0x000fea0003800000 */
[----:B------:R-:W-:Y:S01]  /*7090*/  R2UR UR12, R6 ;  /* 0x00000000060c72ca */ /* 0x000fe200000e0000 */
[----:B------:R-:W-:Y:S02]  /*70a0*/  UIADD3 UR16, UP0, UR6, 0x3f0, URZ ;  /* 0x000003f006107890 */ /* 0x000fe4000ff1e03f */
[----:B------:R-:W-:Y:S02]  /*70b0*/  UIADD3 UR8, UR5, 0x100, URZ ;  /* 0x0000010005087890 */ /* 0x000fe4000fffe03f */
[----:B------:R-:W-:Y:S02]  /*70c0*/  UIADD3 UR9, UR5, 0xa0, URZ ;  /* 0x000000a005097890 */ /* 0x000fe4000fffe03f */
[----:B------:R-:W-:Y:S01]  /*70d0*/  UIADD3.X UR17, URZ, UR7, URZ, UP0, !UPT ;  /* 0x000000073f117290 */ /* 0x000fe200087fe43f */
[----:B------:R-:W-:Y:S01]  /*70e0*/  UMOV UR18, 0x0 ;  /* 0x0000000000127882 */ /* 0x000fe20000000000 */
[----:B------:R-:W-:-:S07]  /*70f0*/  UMOV UR19, 0x10000000 ;  /* 0x1000000000137882 */ /* 0x000fce0000000000 */
[----:B------:R2:W-:Y:S02]  /*7100*/  UTMALDG.3D [UR8], [UR16], desc[UR18] ;  /* 0x00001208100075b4 */ /* 0x0005e40008011000 */
[----:B--2---:R-:W-:Y:S05]  /*7110*/  @!P2 BRA `(.L_x_112) ;  /* 0x000000000004a947 */ /* 0x004fea0003800000 */
[----:B------:R-:W-:Y:S01]  /*7120*/  BPT.TRAP 0x1 ;  /* 0x000000040000795c */ /* 0x000fe20000300000 */
.L_x_112:
[----:B-1----:R-:W1:Y:S02]  /*7130*/  LDC R5, c[0x0][0x800] ;  /* 0x00020000ff057b82 */ /* 0x002e640000000800 */
[----:B-1----:R2:W-:Y:S02]  /*7140*/  SYNCS.ARRIVE.TRANS64.RED.A0TR RZ, [UR5+0xa0], R5 ;  /* 0x0000a005ffff79a7 */ /* 0x0025e40008300405 */
.L_x_111:
[----:B------:R-:W-:Y:S05]  /*7150*/  BSYNC B0 ;  /* 0x0000000000007941 */ /* 0x000fea0003800000 */
.L_x_110:
[----:B------:R-:W-:Y:S05]  /*7160*/  @!P2 BRA `(.L_x_113) ;  /* 0x000000000004a947 */ /* 0x000fea0003800000 */
[----:B------:R-:W-:Y:S01]  /*7170*/  BPT.TRAP 0x1 ;  /* 0x000000040000795c */ /* 0x000fe20000300000 */
.L_x_113:
[----:B------:R-:W-:-:S04]  /*7180*/  UIADD3 UR4, UR5, 0xa0, URZ ;  /* 0x000000a005047890 */ /* 0x000fc8000fffe03f */
[----:B------:R-:W-:-:S09]  /*7190*/  UPRMT UR4, UR36, 0x654, UR4 ;  /* 0x0000065424047896 */ /* 0x000fd20008000004 */
[----:B------:R-:W-:Y:S01]  /*71a0*/  SYNCS.ARRIVE.TRANS64.RED.A1T0 RZ, [UR4], RZ ;  /* 0x000000ffffff79a7 */ /* 0x000fe20008100404 */
[----:B------:R-:W-:Y:S05]  /*71b0*/  @!P2 BRA `(.L_x_114) ;  /* 0x000000000004a947 */ /* 0x000fea0003800000 */
[----:B------:R-:W-:Y:S01]  /*71c0*/  BPT.TRAP 0x1 ;  /* 0x000000040000795c */ /* 0x000fe20000300000 */
.L_x_114:
[----:B------:R-:W3:Y:S02]  /*71d0*/  SYNCS.PHASECHK.TRANS64.TRYWAIT P1, [UR5+0xc8], R4 ;  /* 0x0000c804ff0075a7 */ /* 0x000ee40008020145 */
[----:B---3--:R-:W-:Y:S05]  /*71e0*/  @!P1 BRA `(.L_x_115) ;  /* 0x0000002000949947 */ /* 0x008fea0003800000 */
.L_x_178:
[----:B------:R-:W-:Y:S04]  /*71f0*/  BSSY B0, `(.L_x_116) ;  /* 0x0000010000007945 */ /* 0x000fe80003800000 */
[----:B------:R-:W-:Y:S05]  /*7200*/  @!P0 BRA `(.L_x_117) ;  /* 0x0000000000388947 */ /* 0x000fea0003800000 */
[----:B------:R-:W-:Y:S01]  /*7210*/  UIADD3 UR8, UP0, UR6, 0x3f0, URZ ;  /* 0x000003f006087890 */ /* 0x000fe2000ff1e03f */
[----:B------:R-:W-:Y:S01]  /*7220*/  R2UR UR20, R6 ;  /* 0x00000000061472ca */ /* 0x000fe200000e0000 */
[----:B------:R-:W-:Y:S02]  /*7230*/  UIADD3 UR19, UR11, 0x80, URZ ;  /* 0x000000800b137890 */ /* 0x000fe4000fffe03f */
[----:B------:R-:W-:Y:S02]  /*7240*/  UIADD3 UR16, UR5, 0x1100, URZ ;  /* 0x0000110005107890 */ /* 0x000fe4000fffe03f */
[----:B------:R-:W-:Y:S02]  /*7250*/  UIADD3 UR17, UR5, 0xa8, URZ ;  /* 0x000000a805117890 */ /* 0x000fe4000fffe03f */
[----:B------:R-:W-:Y:S01]  /*7260*/  UIADD3.X UR9, URZ, UR7, URZ, UP0, !UPT ;  /* 0x000000073f097290 */ /* 0x000fe200087fe43f */
[----:B------:R-:W-:Y:S01]  /*7270*/  UMOV UR12, 0x0 ;  /* 0x00000000000c7882 */ /* 0x000fe20000000000 */
[----:B------:R-:W-:Y:S01]  /*7280*/  UMOV UR13, 0x10000000 ;  /* 0x10000000000d7882 */ /* 0x000fe20000000000 */
[----:B------:R-:W-:-:S06]  /*7290*/  UMOV UR18, UR10 ;  /* 0x0000000a00127c82 */ /* 0x000fcc0008000000 */
[----:B------:R3:W-:Y:S02]  /*72a0*/  UTMALDG.3D [UR16], [UR8], desc[UR12] ;  /* 0x00000c10080075b4 */ /* 0x0007e40008011000 */
[----:B---3--:R-:W-:Y:S05]  /*72b0*/  @!P2 BRA `(.L_x_118) ;  /* 0x000000000004a947 */ /* 0x008fea0003800000 */
[----:B------:R-:W-:Y:S01]  /*72c0*/  BPT.TRAP 0x1 ;  /* 0x000000040000795c */ /* 0x000fe20000300000 */
.L_x_118:
[----:B-12---:R-:W1:Y:S02]  /*72d0*/  LDC R5, c[0x0][0x800] ;  /* 0x00020000ff057b82 */ /* 0x006e640000000800 */
[----:B-1----:R3:W-:Y:S02]  /*72e0*/  SYNCS.ARRIVE.TRANS64.RED.A0TR RZ, [UR5+0xa8], R5 ;  /* 0x0000a805ffff79a7 */ /* 0x0027e40008300405 */
.L_x_117:
[----:B------:R-:W-:Y:S05]  /*72f0*/  BSYNC B0 ;  /* 0x0000000000007941 */ /* 0x000fea0003800000 */
.L_x_116:
[----:B------:R-:W-:Y:S05]  /*7300*/  @!P2 BRA `(.L_x_119) ;  /* 0x000000000004a947 */ /* 0x000fea0003800000 */
[----:B------:R-:W-:Y:S01]  /*7310*/  BPT.TRAP 0x1 ;  /* 0x000000040000795c */ /* 0x000fe20000300000 */
.L_x_119:
[----:B------:R-:W-:Y:S02]  /*7320*/  UIADD3 UR4, UR5, 0xa8, URZ ;  /* 0x000000a805047890 */ /* 0x000fe4000fffe03f */
[----:B------:R-:W-:Y:S02]  /*7330*/  UIADD3 UR10, UR10, 0x20, URZ ;  /* 0x000000200a0a7890 */ /* 0x000fe4000fffe03f */
[----:B------:R-:W-:-:S09]  /*7340*/  UPRMT UR4, UR36, 0x654, UR4 ;  /* 0x0000065424047896 */ /* 0x000fd20008000004 */
[----:B------:R-:W-:Y:S01]  /*7350*/  SYNCS.ARRIVE.TRANS64.RED.A1T0 RZ, [UR4], RZ ;  /* 0x000000ffffff79a7 */ /* 0x000fe20008100404 */
[----:B------:R-:W-:Y:S05]  /*7360*/  @!P2 BRA `(.L_x_120) ;  /* 0x000000000004a947 */ /* 0x000fea0003800000 */
[----:B------:R-:W-:Y:S01]  /*7370*/  BPT.TRAP 0x1 ;  /* 0x000000040000795c */ /* 0x000fe20000300000 */
.L_x_120:
[----:B------:R-:W4:Y:S02]  /*7380*/  SYNCS.PHASECHK.TRANS64.TRYWAIT P1, [UR5+0xd0], R4 ;  /* 0x0000d004ff0075a7 */ /* 0x000f240008020145 */
[----:B----4-:R-:W-:Y:S05]  /*7390*/  @!P1 BRA `(.L_x_121) ;  /* 0x0000002000409947 */ /* 0x010fea0003800000 */
.L_x_179:
        /* <DEDUP_REMOVED lines=10> */
[----:B----4-:R-:W-:Y:S05]  /*7440*/  @!P2 BRA `(.L_x_124) ;  /* 0x000000000004a947 */ /* 0x010fea0003800000 */
[----:B------:R-:W-:Y:S01]  /*7450*/  BPT.TRAP 0x1 ;  /* 0x000000040000795c */ /* 0x000fe20000300000 */
.L_x_124:
[----:B-123--:R-:W1:Y:S02]  /*7460*/  LDC R5, c[0x0][0x800] ;  /* 0x00020000ff057b82 */ /* 0x00ee640000000800 */
[----:B-1----:R4:W-:Y:S02]  /*7470*/  SYNCS.ARRIVE.TRANS64.RED.A0TR RZ, [UR5+0xb0], R5 ;  /* 0x0000b005ffff79a7 */ /* 0x0029e40008300405 */
.L_x_123:
[----:B------:R-:W-:Y:S05]  /*7480*/  BSYNC B0 ;  /* 0x0000000000007941 */ /* 0x000fea0003800000 */
.L_x_122:
[----:B------:R-:W-:Y:S05]  /*7490*/  @!P2 BRA `(.L_x_125) ;  /* 0x000000000004a947 */ /* 0x000fea0003800000 */
[----:B------:R-:W-:Y:S01]  /*74a0*/  BPT.TRAP 0x1 ;  /* 0x000000040000795c */ /* 0x000fe20000300000 */
.L_x_125:
[----:B------:R-:W-:-:S04]  /*74b0*/  UIADD3 UR4, UR5, 0xb0, URZ ;  /* 0x000000b005047890 */ /* 0x000fc8000fffe03f */
[----:B------:R-:W-:-:S09]  /*74c0*/  UPRMT UR4, UR36, 0x654, UR4 ;  /* 0x0000065424047896 */ /* 0x000fd20008000004 */
[----:B------:R-:W-:Y:S01]  /*74d0*/  SYNCS.ARRIVE.TRANS64.RED.A1T0 RZ, [UR4], RZ ;  /* 0x000000ffffff79a7 */ /* 0x000fe20008100404 */
[----:B------:R-:W-:Y:S05]  /*74e0*/  @!P2 BRA `(.L_x_126) ;  /* 0x000000000004a947 */ /* 0x000fea0003800000 */
[----:B------:R-:W-:Y:S01]  /*74f0*/  BPT.TRAP 0x1 ;  /* 0x000000040000795c */ /* 0x000fe20000300000 */
.L_x_126:
[----:B------:R-:W5:Y:S02]  /*7500*/  SYNCS.PHASECHK.TRANS64.TRYWAIT P1, [UR5+0xd8], R4 ;  /* 0x0000d804ff0075a7 */ /* 0x000f640008020145 */
[----:B-----5:R-:W-:Y:S05]  /*7510*/  @!P1 BRA `(.L_x_127) ;  /* 0x0000001c00f89947 */ /* 0x020fea0003800000 */
.L_x_180:
[----:B------:R-:W-:Y:S04]  /*7520*/  BSSY B0, `(.L_x_128) ;  /* 0x0000010000007945 */ /* 0x000fe80003800000 */
[----:B------:R-:W-:Y:S05]  /*7530*/  @!P0 BRA `(.L_x_129) ;  /* 0x0000000000388947 */ /* 0x000fea0003800000 */
[----:B------:R-:W-:Y:S01]  /*7540*/  R2UR UR20, R6 ;  /* 0x00000000061472ca */ /* 0x000fe200000e0000 */
[----:B------:R-:W-:Y:S02]  /*7550*/  UIADD3 UR8, UP0, UR6, 0x3f0, URZ ;  /* 0x000003f006087890 */ /* 0x000fe4000ff1e03f */
        /* <DEDUP_REMOVED lines=8> */
[----:B-1----:R-:W-:Y:S05]  /*75e0*/  @!P2 BRA `(.L_x_130) ;  /* 0x000000000004a947 */ /* 0x002fea0003800000 */
[----:B------:R-:W-:Y:S01]  /*75f0*/  BPT.TRAP 0x1 ;  /* 0x000000040000795c */ /* 0x000fe20000300000 */
.L_x_130:
[----:B------:R-:W1:Y:S02]  /*7600*/  LDC R4, c[0x0][0x800] ;  /* 0x00020000ff047b82 */ /* 0x000e640000000800 */
[----:B-1----:R1:W-:Y:S02]  /*7610*/  SYNCS.ARRIVE.TRANS64.RED.A0TR RZ, [UR5+0xb8], R4 ;  /* 0x0000b804ffff79a7 */ /* 0x0023e40008300405 */
.L_x_129:
[----:B------:R-:W-:Y:S05]  /*7620*/  BSYNC B0 ;  /* 0x0000000000007941 */ /* 0x000fea0003800000 */
.L_x_128:
[----:B------:R-:W-:Y:S05]  /*7630*/  @!P2 BRA `(.L_x_131) ;  /* 0x000000000004a947 */ /* 0x000fea0003800000 */
[----:B------:R-:W-:Y:S01]  /*7640*/  BPT.TRAP 0x1 ;  /* 0x000000040000795c */ /* 0x000fe20000300000 */
.L_x_131:
[----:B------:R-:W-:Y:S01]  /*7650*/  IADD3 R16, P0, R16, UR38, RZ ;  /* 0x0000002610107c10 */ /* 0x000fe2000ff1e0ff */
[----:B------:R-:W-:Y:S01]  /*7660*/  UIADD3 UR4, UR5, 0xb8, URZ ;  /* 0x000000b805047890 */ /* 0x000fe2000fffe03f */
[----:B------:R-:W-:Y:S01]  /*7670*/  LOP3.LUT R9, R9, 0x1, RZ, 0x3c, !PT ;  /* 0x0000000109097812 */ /* 0x000fe200078e3cff */
[----:B-1234-:R-:W-:Y:S01]  /*7680*/  IMAD.MOV.U32 R5, RZ, RZ, -0x1 ;  /* 0xffffffffff057424 */ /* 0x01efe200078e00ff */
[----:B------:R-:W-:Y:S01]  /*7690*/  IADD3.X R17, R17, UR37, RZ, P0, !PT ;  /* 0x0000002511117c10 */ /* 0x000fe200087fe4ff */
[----:B------:R-:W-:Y:S01]  /*76a0*/  UPRMT UR4, UR36, 0x654, UR4 ;  /* 0x0000065424047896 */ /* 0x000fe20008000004 */
[----:B------:R-:W-:Y:S01]  /*76b0*/  ISETP.GE.U32.AND P0, PT, R16, UR22, PT ;  /* 0x0000001610007c0c */ /* 0x000fe2000bf06070 */
[----:B------:R-:W-:Y:S01]  /*76c0*/  IMAD.MOV.U32 R4, RZ, RZ, -0x1 ;  /* 0xffffffffff047424 */ /* 0x000fe200078e00ff */
[----:B------:R-:W-:Y:S02]  /*76d0*/  PRMT R7, RZ, 0x7610, R7 ;  /* 0x00007610ff077816 */ /* 0x000fe40000000007 */
[----:B------:R-:W-:-:S02]  /*76e0*/  ISETP.GE.U32.AND.EX P0, PT, R17, UR23, PT, P0 ;  /* 0x0000001711007c0c */ /* 0x000fc4000bf06100 */
[----:B------:R-:W-:Y:S02]  /*76f0*/  MOV R6, 0xffffffff ;  /* 0xffffffff00067802 */ /* 0x000fe40000000f00 */
[----:B------:R-:W-:Y:S09]  /*7700*/  SYNCS.ARRIVE.TRANS64.RED.A1T0 RZ, [UR4], RZ ;  /* 0x000000ffffff79a7 */ /* 0x000ff20008100404 */
[----:B------:R-:W-:Y:S05]  /*7710*/  @P0 BRA `(.L_x_132) ;  /* 0x0000000400580947 */ /* 0x000fea0003800000 */
[----:B------:R-:W1:Y:S01]  /*7720*/  S2R R18, SR_CTAID.X ;  /* 0x0000000000127919 */ /* 0x000e620000002500 */
[----:B------:R-:W2:Y:S01]  /*7730*/  LDC.64 R14, c[0x0][0x8d0] ;  /* 0x00023400ff0e7b82 */ /* 0x000ea20000000a00 */
[----:B------:R-:W-:Y:S01]  /*7740*/  ULDC UR4, c[0x0][0x150] ;  /* 0x0000540000047ab9 */ /* 0x000fe20000000800 */
[----:B------:R-:W-:Y:S01]  /*7750*/  IMAD.MOV.U32 R22, RZ, RZ, R17 ;  /* 0x000000ffff167224 */ /* 0x000fe200078e0011 */
[----:B------:R-:W3:Y:S05]  /*7760*/  S2R R20, SR_CTAID.Y ;  /* 0x0000000000147919 */ /* 0x000eea0000002600 */
[----:B------:R-:W4:Y:S08]  /*7770*/  LDC R5, c[0x0][0x144] ;  /* 0x00005100ff057b82 */ /* 0x000f300000000800 */
[----:B------:R-:W4:Y:S01]  /*7780*/  LDC R21, c[0x0][0x8d8] ;  /* 0x00023600ff157b82 */ /* 0x000f220000000800 */
[----:B--2---:R-:W-:-:S04]  /*7790*/  ISETP.NE.U32.AND P0, PT, R14, RZ, PT ;  /* 0x000000ff0e00720c */ /* 0x004fc80003f05070 */
[----:B------:R-:W-:Y:S02]  /*77a0*/  ISETP.NE.AND.EX P0, PT, R15, RZ, PT, P0 ;  /* 0x000000ff0f00720c */ /* 0x000fe40003f05300 */
[----:B-1----:R-:W-:Y:S02]  /*77b0*/  I2FP.F32.U32 R4, R18 ;  /* 0x0000001200047245 */ /* 0x002fe40000201000 */
[----:B---3--:R-:W-:-:S03]  /*77c0*/  I2FP.F32.U32 R23, R20 ;  /* 0x0000001400177245 */ /* 0x008fc60000201000 */
[----:B------:R-:W-:-:S06]  /*77d0*/  FMUL R4, R4, UR4 ;  /* 0x0000000404047c20 */ /* 0x000fcc0008400000 */
[----:B------:R-:W1:Y:S02]  /*77e0*/  F2I.U32.TRUNC.NTZ R4, R4 ;  /* 0x0000000400047305 */ /* 0x000e64000020f000 */
[----:B-1----:R-:W-:-:S04]  /*77f0*/  IMAD.MOV R6, RZ, RZ, -R4 ;  /* 0x000000ffff067224 */ /* 0x002fc800078e0a04 */
[----:B----4-:R-:W-:Y:S02]  /*7800*/  IMAD R18, R5, R6, R18 ;  /* 0x0000000605127224 */ /* 0x010fe400078e0212 */
[----:B------:R-:W-:Y:S01]  /*7810*/  IMAD.MOV.U32 R6, RZ, RZ, R16 ;  /* 0x000000ffff067224 */ /* 0x000fe200078e0010 */
[----:B------:R-:W-:Y:S06]  /*7820*/  @!P0 BRA `(.L_x_133) ;  /* 0x0000000000308947 */ /* 0x000fec0003800000 */
[----:B------:R-:W1:Y:S02]  /*7830*/  LDC R5, c[0x0][0x8dc] ;  /* 0x00023700ff057b82 */ /* 0x000e640000000800 */
[----:B-1----:R-:W-:-:S05]  /*7840*/  IADD3 R5, P0, R16, R5, RZ ;  /* 0x0000000510057210 */ /* 0x002fca0007f1e0ff */
[----:B------:R-:W-:-:S04]  /*7850*/  IMAD.X R19, RZ, RZ, R17, P0 ;  /* 0x000000ffff137224 */ /* 0x000fc800000e0611 */
[----:B------:R-:W-:-:S04]  /*7860*/  IMAD.WIDE.U32 R6, R19, R14, RZ ;  /* 0x0000000e13067225 */ /* 0x000fc800078e00ff */
[----:B------:R-:W-:-:S04]  /*7870*/  IMAD.WIDE.U32 R6, P0, R5, R15, R6 ;  /* 0x0000000f05067225 */ /* 0x000fc80007800006 */
[----:B------:R-:W-:-:S04]  /*7880*/  IMAD.WIDE.U32 R4, R5, R14, RZ ;  /* 0x0000000e05047225 */ /* 0x000fc800078e00ff */
[----:B------:R-:W-:Y:S01]  /*7890*/  IMAD.MOV.U32 R4, RZ, RZ, R7 ;  /* 0x000000ffff047224 */ /* 0x000fe200078e0007 */
[----:B------:R-:W-:Y:S02]  /*78a0*/  IADD3 RZ, P1, R5, R6, RZ ;  /* 0x0000000605ff7210 */ /* 0x000fe40007f3e0ff */
[----:B------:R-:W-:-:S03]  /*78b0*/  IADD3.X R5, RZ, RZ, RZ, P0, !PT ;  /* 0x000000ffff057210 */ /* 0x000fc600007fe4ff */
[----:B------:R-:W-:-:S04]  /*78c0*/  IMAD.WIDE.U32.X R4, R19, R15, R4, P1 ;  /* 0x0000000f13047225 */ /* 0x000fc800008e0404 */
[----:B------:R-:W-:Y:S02]  /*78d0*/  IMAD.MOV.U32 R6, RZ, RZ, R4 ;  /* 0x000000ffff067224 */ /* 0x000fe400078e0004 */
[----:B------:R-:W-:-:S07]  /*78e0*/  IMAD.MOV.U32 R22, RZ, RZ, R5 ;  /* 0x000000ffff167224 */ /* 0x000fce00078e0005 */
.L_x_133:
[----:B------:R-:W-:Y:S01]  /*78f0*/  ULDC UR4, c[0x0][0x154] ;  /* 0x0000550000047ab9 */ /* 0x000fe20000000800 */
[----:B------:R-:W1:Y:S01]  /*7900*/  LDC R7, c[0x0][0x148] ;  /* 0x00005200ff077b82 */ /* 0x000e620000000800 */
[----:B------:R-:W-:Y:S01]  /*7910*/  FMUL R14, R23, UR4 ;  /* 0x00000004170e7c20 */ /* 0x000fe20008400000 */
[----:B------:R-:W-:Y:S02]  /*7920*/  ISETP.NE.AND P2, PT, R2, 0x1, PT ;  /* 0x000000010200780c */ /* 0x000fe40003f45270 */
[-CC-:B------:R-:W-:Y:S02]  /*7930*/  SHF.R.U64 R19, R6, R21.reuse, R22.reuse ;  /* 0x0000001506137219 */ /* 0x180fe40000001216 */
[----:B------:R-:W-:Y:S01]  /*7940*/  SHF.R.U32.HI R21, RZ, R21, R22 ;  /* 0x00000015ff157219 */ /* 0x000fe20000011616 */
[----:B------:R-:W2:Y:S01]  /*7950*/  F2I.U32.TRUNC.NTZ R14, R14 ;  /* 0x0000000e000e7305 */ /* 0x000ea2000020f000 */
[----:B------:R-:W3:Y:S01]  /*7960*/  LDC.64 R4, c[0x0][0x8c8] ;  /* 0x00023200ff047b82 */ /* 0x000ee20000000a00 */
[----:B------:R-:W-:-:S05]  /*7970*/  IADD3 R23, P0, RZ, -R19, RZ ;  /* 0x80000013ff177210 */ /* 0x000fca0007f1e0ff */
[----:B------:R-:W-:Y:S02]  /*7980*/  IMAD.X R21, RZ, RZ, ~R21, P0 ;  /* 0x000000ffff157224 */ /* 0x000fe400000e0e15 */
[----:B------:R-:W4:Y:S01]  /*7990*/  LDC R22, c[0x0][0x8c0] ;  /* 0x00023000ff167b82 */ /* 0x000f220000000800 */
[----:B--2---:R-:W-:-:S07]  /*79a0*/  IADD3 R15, -R14, RZ, RZ ;  /* 0x000000ff0e0f7210 */ /* 0x004fce0007ffe1ff */
[----:B------:R-:W2:Y:S01]  /*79b0*/  LDC R26, c[0x0][0x8f0] ;  /* 0x00023c00ff1a7b82 */ /* 0x000ea20000000800 */
[----:B-1----:R-:W-:-:S07]  /*79c0*/  @P2 IMAD R18, R7, R15, R20 ;  /* 0x0000000f07122224 */ /* 0x002fce00078e0214 */
[----:B------:R-:W1:Y:S01]  /*79d0*/  LDC.64 R14, c[0x0][0x8e8] ;  /* 0x00023a00ff0e7b82 */ /* 0x000e620000000a00 */
[----:B---3--:R-:W-:-:S04]  /*79e0*/  IMAD R6, R21, R4, RZ ;  /* 0x0000000415067224 */ /* 0x008fc800078e02ff */
[C---:B------:R-:W-:Y:S02]  /*79f0*/  IMAD R7, R23.reuse, R5, R6 ;  /* 0x0000000517077224 */ /* 0x040fe400078e0206 */
[----:B------:R-:W-:Y:S01]  /*7a00*/  IMAD.WIDE.U32 R4, R23, R4, R16 ;  /* 0x0000000417047225 */ /* 0x000fe200078e0010 */
[----:B------:R-:W3:Y:S03]  /*7a10*/  LDC R21, c[0x0][0x8b0] ;  /* 0x00022c00ff157b82 */ /* 0x000ee60000000800 */
[----:B------:R-:W-:-:S05]  /*7a20*/  IMAD.IADD R5, R5, 0x1, R7 ;  /* 0x0000000105057824 */ /* 0x000fca00078e0207 */
[----:B------:R-:W5:Y:S01]  /*7a30*/  LDC R6, c[0x0][0x900] ;  /* 0x00024000ff067b82 */ /* 0x000f620000000800 */
[-CC-:B----4-:R-:W-:Y:S02]  /*7a40*/  SHF.R.U64 R25, R4, R22.reuse, R5.reuse ;  /* 0x0000001604197219 */ /* 0x190fe40000001205 */
[----:B------:R-:W-:-:S05]  /*7a50*/  SHF.R.U32.HI R4, RZ, R22, R5 ;  /* 0x00000016ff047219 */ /* 0x000fca0000011605 */
[----:B------:R-:W4:Y:S01]  /*7a60*/  LDC R22, c[0x0][0x8e0] ;  /* 0x00023800ff167b82 */ /* 0x000f220000000800 */
[----:B-1----:R-:W-:-:S04]  /*7a70*/  ISETP.NE.U32.AND P0, PT, R14, RZ, PT ;  /* 0x000000ff0e00720c */ /* 0x002fc80003f05070 */
[----:B------:R-:W-:-:S03]  /*7a80*/  ISETP.NE.AND.EX P0, PT, R15, RZ, PT, P0 ;  /* 0x000000ff0f00720c */ /* 0x000fc60003f05300 */
[----:B------:R-:W1:Y:S01]  /*7a90*/  LDC R23, c[0x0][0x8b8] ;  /* 0x00022e00ff177b82 */ /* 0x000e620000000800 */
[-CC-:B---3--:R-:W-:Y:S02]  /*7aa0*/  SHF.R.U64 R24, R25, R21.reuse, R4.reuse ;  /* 0x0000001519187219 */ /* 0x188fe40000001204 */
[----:B------:R-:W-:-:S05]  /*7ab0*/  SHF.R.U32.HI R5, RZ, R21, R4 ;  /* 0x00000015ff057219 */ /* 0x000fca0000011604 */
[----:B------:R-:W3:Y:S01]  /*7ac0*/  LDC R20, c[0x0][0x8a8] ;  /* 0x00022a00ff147b82 */ /* 0x000ee20000000800 */
[-CC-:B-----5:R-:W-:Y:S02]  /*7ad0*/  SHF.R.U64 R21, R24, R6.reuse, R5.reuse ;  /* 0x0000000618157219 */ /* 0x1a0fe40000001205 */
[----:B------:R-:W-:-:S03]  /*7ae0*/  SHF.R.U32.HI R27, RZ, R6, R5 ;  /* 0x00000006ff1b7219 */ /* 0x000fc60000011605 */
[----:B------:R-:W-:Y:S02]  /*7af0*/  IMAD.MOV.U32 R4, RZ, RZ, R21 ;  /* 0x000000ffff047224 */ /* 0x000fe400078e0015 */
[----:B------:R-:W-:Y:S01]  /*7b00*/  IMAD.MOV.U32 R5, RZ, RZ, R27 ;  /* 0x000000ffff057224 */ /* 0x000fe200078e001b */
[----:B--2-4-:R-:W-:Y:S06]  /*7b10*/  @!P0 BRA `(.L_x_134) ;  /* 0x0000000000288947 */ /* 0x014fec0003800000 */
[----:B------:R-:W2:Y:S02]  /*7b20*/  LDC R4, c[0x0][0x8f4] ;  /* 0x00023d00ff047b82 */ /* 0x000ea40000000800 */
[----:B--2---:R-:W-:-:S05]  /*7b30*/  IADD3 R5, P0, R21, R4, RZ ;  /* 0x0000000415057210 */ /* 0x004fca0007f1e0ff */
[----:B------:R-:W-:-:S04]  /*7b40*/  IMAD.X R27, RZ, RZ, R27, P0 ;  /* 0x000000ffff1b7224 */ /* 0x000fc800000e061b */
[----:B------:R-:W-:-:S04]  /*7b50*/  IMAD.WIDE.U32 R6, R27, R14, RZ ;  /* 0x0000000e1b067225 */ /* 0x000fc800078e00ff */
[----:B------:R-:W-:-:S04]  /*7b60*/  IMAD.WIDE.U32 R6, P0, R5, R15, R6 ;  /* 0x0000000f05067225 */ /* 0x000fc80007800006 */
[----:B------:R-:W-:-:S04]  /*7b70*/  IMAD.WIDE.U32 R4, R5, R14, RZ ;  /* 0x0000000e05047225 */ /* 0x000fc800078e00ff */
[----:B------:R-:W-:Y:S01]  /*7b80*/  IMAD.MOV.U32 R4, RZ, RZ, R7 ;  /* 0x000000ffff047224 */ /* 0x000fe200078e0007 */
[----:B------:R-:W-:Y:S02]  /*7b90*/  IADD3 RZ, P1, R5, R6, RZ ;  /* 0x0000000605ff7210 */ /* 0x000fe40007f3e0ff */
[----:B------:R-:W-:-:S03]  /*7ba0*/  IADD3.X R5, RZ, RZ, RZ, P0, !PT ;  /* 0x000000ffff057210 */ /* 0x000fc600007fe4ff */
[----:B------:R-:W-:-:S08]  /*7bb0*/  IMAD.WIDE.U32.X R4, R27, R15, R4, P1 ;  /* 0x0000000f1b047225 */ /* 0x000fd000008e0404 */
.L_x_134:
[----:B------:R-:W-:Y:S01]  /*7bc0*/  SHF.R.U64 R26, R4, R26, R5 ;  /* 0x0000001a041a7219 */ /* 0x000fe20000001205 */
[----:B------:R-:W-:Y:S01]  /*7bd0*/  IMAD.MOV.U32 R7, RZ, RZ, 0x1 ;  /* 0x00000001ff077424 */ /* 0x000fe200078e00ff */
[----:B------:R-:W-:Y:S02]  /*7be0*/  LOP3.LUT R5, R24, R13, RZ, 0xc0, !PT ;  /* 0x0000000d18057212 */ /* 0x000fe400078ec0ff */
[----:B------:R-:W-:Y:S01]  /*7bf0*/  LOP3.LUT R25, R25, R12, RZ, 0xc0, !PT ;  /* 0x0000000c19197212 */ /* 0x000fe200078ec0ff */
[----:B------:R-:W-:Y:S01]  /*7c00*/  IMAD.MOV R4, RZ, RZ, -R26 ;  /* 0x000000ffff047224 */ /* 0x000fe200078e0a1a */
[----:B------:R-:W-:Y:S01]  /*7c10*/  MOV R6, R19 ;  /* 0x0000001300067202 */ /* 0x000fe20000000f00 */
[----:B------:R-:W-:Y:S02]  /*7c20*/  IMAD R5, R10, R26, R5 ;  /* 0x0000001a0a057224 */ /* 0x000fe400078e0205 */
[----:B------:R-:W-:Y:S02]  /*7c30*/  IMAD R21, R4, R22, R21 ;  /* 0x0000001604157224 */ /* 0x000fe400078e0215 */
[----:B-1----:R-:W-:-:S02]  /*7c40*/  IMAD R18, R5, R23, R18 ;  /* 0x0000001705127224 */ /* 0x002fc400078e0212 */
[----:B---3--:R-:W-:-:S05]  /*7c50*/  IMAD R21, R21, R20, R25 ;  /* 0x0000001415157224 */ /* 0x008fca00078e0219 */
[----:B------:R-:W-:Y:S02]  /*7c60*/  SEL R4, R21, R18, !P2 ;  /* 0x0000001215047207 */ /* 0x000fe40005000000 */
[----:B------:R-:W-:-:S07]  /*7c70*/  SEL R5, R18, R21, !P2 ;  /* 0x0000001512057207 */ /* 0x000fce0005000000 */
.L_x_132:
[----:B------:R-:W-:-:S13]  /*7c80*/  LOP3.LUT P0, RZ, R7, 0xff, RZ, 0xc0, !PT ;  /* 0x000000ff07ff7812 */ /* 0x000fda000780c0ff */
[----:B------:R-:W-:Y:S05]  /*7c90*/  @P0 BRA `(.L_x_135) ;  /* 0xfffffff0005c0947 */ /* 0x000fea000383ffff */
.L_x_103:
[----:B------:R-:W-:Y:S01]  /*7ca0*/  ELECT P0, URZ, PT ;  /* 0x00000000003f782f */ /* 0x000fe20003800000 */
[----:B------:R-:W-:-:S12]  /*7cb0*/  BSSY B0, `(.L_x_136) ;  /* 0x000001b000007945 */ /* 0x000fd80003800000 */
[----:B------:R-:W-:Y:S05]  /*7cc0*/  @!P0 BRA `(.L_x_137) ;  /* 0x0000000000648947 */ /* 0x000fea0003800000 */
[----:B------:R-:W-:-:S04]  /*7cd0*/  LOP3.LUT R0, R0, 0x2, RZ, 0xfc, !PT ;  /* 0x0000000200007812 */ /* 0x000fc800078efcff */
[----:B------:R-:W-:-:S13]  /*7ce0*/  ISETP.NE.AND P1, PT, R0, 0x3, PT ;  /* 0x000000030000780c */ /* 0x000fda0003f25270 */
[----:B------:R-:W-:Y:S05]  /*7cf0*/  @!P1 BRA `(.L_x_138) ;  /* 0x0000000000049947 */ /* 0x000fea0003800000 */
[----:B------:R-:W-:Y:S01]  /*7d00*/  BPT.TRAP 0x1 ;  /* 0x000000040000795c */ /* 0x000fe20000300000 */
.L_x_138:
[----:B------:R-:W-:Y:S01]  /*7d10*/  IMAD.U32 R3, RZ, RZ, UR36 ;  /* 0x00000024ff037e24 */ /* 0x000fe2000f8e00ff */
[----:B------:R-:W-:Y:S02]  /*7d20*/  MOV R2, 0x400 ;  /* 0x0000040000027802 */ /* 0x000fe40000000f00 */
[----:B------:R-:W-:Y:S02]  /*7d30*/  SHF.L.U32 R0, R9, 0x1f, RZ ;  /* 0x0000001f09007819 */ /* 0x000fe400000006ff */
[----:B------:R-:W-:-:S04]  /*7d40*/  LEA R3, R3, R2, 0x18 ;  /* 0x0000000203037211 */ /* 0x000fc800078ec0ff */
[----:B------:R-:W1:Y:S02]  /*7d50*/  SYNCS.PHASECHK.TRANS64.TRYWAIT P0, [R3+URZ+0xc0], R0 ;  /* 0x0000c000030075a7 */ /* 0x000e64000800017f */
[----:B-1----:R-:W-:Y:S05]  /*7d60*/  @!P0 BRA `(.L_x_139) ;  /* 0x0000001400fc8947 */ /* 0x002fea0003800000 */
.L_x_181:
[----:B------:R-:W-:Y:S05]  /*7d70*/  @!P1 BRA `(.L_x_140) ;  /* 0x0000000000049947 */ /* 0x000fea0003800000 */
[----:B------:R-:W-:Y:S01]  /*7d80*/  BPT.TRAP 0x1 ;  /* 0x000000040000795c */ /* 0x000fe20000300000 */
.L_x_140:
[----:B------:R-:W3:Y:S02]  /*7d90*/  SYNCS.PHASECHK.TRANS64.TRYWAIT P0, [R3+URZ+0xc8], R0 ;  /* 0x0000c800030075a7 */ /* 0x000ee4000800017f */
[----:B---3--:R-:W-:Y:S05]  /*7da0*/  @!P0 BRA `(.L_x_141) ;  /* 0x0000001800008947 */ /* 0x008fea0003800000 */
.L_x_182:
[----:B------:R-:W-:Y:S05]  /*7db0*/  @!P1 BRA `(.L_x_142) ;  /* 0x0000000000049947 */ /* 0x000fea0003800000 */
[----:B------:R-:W-:Y:S01]  /*7dc0*/  BPT.TRAP 0x1 ;  /* 0x000000040000795c */ /* 0x000fe20000300000 */
.L_x_142:
[----:B------:R-:W4:Y:S02]  /*7dd0*/  SYNCS.PHASECHK.TRANS64.TRYWAIT P0, [R3+URZ+0xd0], R0 ;  /* 0x0000d000030075a7 */ /* 0x000f24000800017f */
[----:B----4-:R-:W-:Y:S05]  /*7de0*/  @!P0 BRA `(.L_x_143) ;  /* 0x0000001800048947 */ /* 0x010fea0003800000 */
.L_x_183:
[----:B------:R-:W-:Y:S05]  /*7df0*/  @!P1 BRA `(.L_x_144) ;  /* 0x0000000000049947 */ /* 0x000fea0003800000 */
[----:B------:R-:W-:Y:S01]  /*7e00*/  BPT.TRAP 0x1 ;  /* 0x000000040000795c */ /* 0x000fe20000300000 */
.L_x_144:
[----:B-1-34-:R-:W-:-:S07]  /*7e10*/  SHF.L.U32 R0, R9, 0x1f, RZ ;  /* 0x0000001f09007819 */ /* 0x01afce00000006ff */
.L_x_145:
[----:B-1----:R1:W3:Y:S02]  /*7e20*/  SYNCS.PHASECHK.TRANS64.TRYWAIT P0, [R3+URZ+0xd8], R0 ;  /* 0x0000d800030075a7 */ /* 0x0022e4000800017f */
[----:B---3--:R-:W-:Y:S05]  /*7e30*/  @!P0 NANOSLEEP.SYNCS 0x989680 ;  /* 0x009896800000895d */ /* 0x008fea0003900000 */
[----:B------:R-:W3:Y:S02]  /*7e40*/  @!P0 SYNCS.PHASECHK.TRANS64 P0, [R3+URZ+0xd8], R0 ;  /* 0x0000d800030085a7 */ /* 0x000ee4000800007f */
[----:B---3--:R-:W-:Y:S05]  /*7e50*/  @!P0 BRA `(.L_x_145) ;  /* 0xfffffffc00f08947 */ /* 0x008fea000383ffff */
.L_x_137:
[----:B------:R-:W-:Y:S05]  /*7e60*/  BSYNC B0 ;  /* 0x0000000000007941 */ /* 0x000fea0003800000 */
.L_x_136:
[----:B------:R-:W-:Y:S05]  /*7e70*/  EXIT ;  /* 0x000000000000794d */ /* 0x000fea0003800000 */
.L_x_98:
[----:B------:R-:W-:Y:S01]  /*7e80*/  LOP3.LUT P0, RZ, R12, 0xff, RZ, 0xc0, !PT ;  /* 0x000000ff0cff7812 */ /* 0x000fe2000780c0ff */
[----:B------:R-:W-:Y:S02]  /*7e90*/  IMAD.MOV.U32 R0, RZ, RZ, 0x1 ;  /* 0x00000001ff007424 */ /* 0x000fe400078e00ff */
[----:B------:R-:W-:-:S10]  /*7ea0*/  IMAD.MOV.U32 R12, RZ, RZ, RZ ;  /* 0x000000ffff0c7224 */ /* 0x000fd400078e00ff */
[----:B------:R-:W-:Y:S05]  /*7eb0*/  @!P0 BRA `(.L_x_146) ;  /* 0x0000000c00188947 */ /* 0x000fea0003800000 */
[----:B------:R-:W1:Y:S01]  /*7ec0*/  LDC R0, c[0x0][0x28c] ;  /* 0x0000a300ff007b82 */ /* 0x000e620000000800 */
[C---:B------:R-:W-:Y:S01]  /*7ed0*/  LOP3.LUT P2, RZ, R18.reuse, 0x7f, RZ, 0xc0, !PT ;  /* 0x0000007f12ff7812 */ /* 0x040fe2000784c0ff */
[----:B------:R-:W-:Y:S01]  /*7ee0*/  ULDC UR5, c[0x0][0x900] ;  /* 0x0002400000057ab9 */ /* 0x000fe20000000800 */
[----:B------:R-:W-:Y:S01]  /*7ef0*/  LOP3.LUT P0, RZ, R18, 0x1f, RZ, 0xc0, !PT ;  /* 0x0000001f12ff7812 */ /* 0x000fe2000780c0ff */
[----:B------:R-:W-:Y:S01]  /*7f00*/  UMOV UR6, 0xffffffff ;  /* 0xffffffff00067882 */ /* 0x000fe20000000000 */
[----:B------:R-:W-:Y:S01]  /*7f10*/  BSSY B0, `(.L_x_146) ;  /* 0x00000c0000007945 */ /* 0x000fe20003800000 */
[----:B------:R-:W-:Y:S01]  /*7f20*/  USHF.L.U32 UR6, UR6, UR5, URZ ;  /* 0x0000000506067299 */ /* 0x000fe2000800063f */
[----:B------:R-:W-:Y:S01]  /*7f30*/  IMAD.MOV.U32 R13, RZ, RZ, 0x1 ;  /* 0x00000001ff0d7424 */ /* 0x000fe200078e00ff */
[----:B------:R-:W-:Y:S01]  /*7f40*/  LOP3.LUT R11, R19, 0x2, RZ, 0xfc, !PT ;  /* 0x00000002130b7812 */ /* 0x000fe200078efcff */
[----:B------:R-:W-:Y:S01]  /*7f50*/  IMAD.MOV.U32 R12, RZ, RZ, RZ ;  /* 0x000000ffff0c7224 */ /* 0x000fe200078e00ff */
[----:B------:R-:W-:Y:S01]  /*7f60*/  PLOP3.LUT P0, PT, P0, P2, PT, 0x8a, 0x0 ;  /* 0x000000000000781c */ /* 0x000fe20000705172 */
[----:B------:R-:W-:Y:S01]  /*7f70*/  ULDC UR4, c[0x0][0x8a8] ;  /* 0x00022a0000047ab9 */ /* 0x000fe20000000800 */
[----:B------:R-:W-:Y:S01]  /*7f80*/  UMOV UR7, 0x1 ;  /* 0x0000000100077882 */ /* 0x000fe20000000000 */
[----:B------:R-:W-:-:S02]  /*7f90*/  UIADD3 UR15, UR4, -0x1, URZ ;  /* 0xffffffff040f7890 */ /* 0x000fc4000fffe03f */
[----:B------:R-:W-:Y:S02]  /*7fa0*/  USHF.L.U32 UR17, UR7, UR5, URZ ;  /* 0x0000000507117299 */ /* 0x000fe4000800063f */
[----:B------:R-:W-:Y:S01]  /*7fb0*/  ULOP3.LUT UR16, URZ, UR6, URZ, 0x33, !UPT ;  /* 0x000000063f107292 */ /* 0x000fe2000f8e333f */
[----:B------:R-:W-:Y:S01]  /*7fc0*/  ULDC.64 UR20, c[0x0][0x198] ;  /* 0x0000660000147ab9 */ /* 0x000fe20000000a00 */
[----:B-1----:R-:W-:-:S04]  /*7fd0*/  IADD3 R0, R0, 0x3f, RZ ;  /* 0x0000003f00007810 */ /* 0x002fc80007ffe0ff */
[----:B------:R-:W-:-:S04]  /*7fe0*/  SHF.R.S32.HI R3, RZ, 0x1f, R0 ;  /* 0x0000001fff037819 */ /* 0x000fc80000011400 */
[----:B------:R-:W-:Y:S01]  /*7ff0*/  LEA.HI R3, R3, R0, RZ, 0x6 ;  /* 0x0000000003037211 */ /* 0x000fe200078f30ff */
[----:B------:R-:W-:-:S03]  /*8000*/  IMAD.MOV.U32 R0, RZ, RZ, 0x1 ;  /* 0x00000001ff007424 */ /* 0x000fc600078e00ff */
[----:B------:R-:W-:-:S04]  /*8010*/  SHF.R.S32.HI R3, RZ, 0x6, R3 ;  /* 0x00000006ff037819 */ /* 0x000fc80000011403 */
[----:B------:R-:W-:-:S07]  /*8020*/  IADD3 R10, R3, 0x1, RZ ;  /* 0x00000001030a7810 */ /* 0x000fce0007ffe0ff */
.L_x_158:
[----:B------:R-:W-:-:S03]  /*8030*/  UMOV UR4, 0xffffffff ;  /* 0xffffffff00047882 */ /* 0x000fc60000000000 */
[----:B------:R-:W-:Y:S05]  /*8040*/  BRA.DIV UR4, `(.L_x_147) ;  /* 0x0000001604807947 */ /* 0x000fea000b800000 */
[----:B------:R-:W-:-:S13]  /*8050*/  ELECT P6, URZ, PT ;  /* 0x00000000003f782f */ /* 0x000fda00038c0000 */
.L_x_186:
[----:B------:R-:W1:Y:S01]  /*8060*/  LDC R7, c[0x0][0x28c] ;  /* 0x0000a300ff077b82 */ /* 0x000e620000000800 */
[----:B------:R-:W-:Y:S01]  /*8070*/  BSSY B1, `(.L_x_148) ;  /* 0x0000037000017945 */ /* 0x000fe20003800000 */
[----:B-1----:R-:W-:-:S13]  /*8080*/  ISETP.LT.OR P6, PT, R7, 0x1, !P6 ;  /* 0x000000010700780c */ /* 0x002fda00077c1670 */
[----:B------:R-:W-:Y:S05]  /*8090*/  @P6 BRA `(.L_x_149) ;  /* 0x0000000000d06947 */ /* 0x000fea0003800000 */
[----:B------:R-:W-:Y:S01]  /*80a0*/  IMAD.SHL.U32 R14, R4, 0x40, RZ ;  /* 0x00000040040e7824 */ /* 0x000fe200078e00ff */
[----:B------:R-:W-:Y:S01]  /*80b0*/  MOV R4, R10 ;  /* 0x0000000a00047202 */ /* 0x000fe20000000f00 */
[----:B------:R-:W-:Y:S02]  /*80c0*/  IMAD.SHL.U32 R15, R5, 0x100, RZ ;  /* 0x00000100050f7824 */ /* 0x000fe400078e00ff */
[----:B------:R-:W-:Y:S02]  /*80d0*/  IMAD.MOV.U32 R20, RZ, RZ, RZ ;  /* 0x000000ffff147224 */ /* 0x000fe400078e00ff */
[----:B------:R-:W-:Y:S02]  /*80e0*/  IMAD.MOV.U32 R5, RZ, RZ, R0 ;  /* 0x000000ffff057224 */ /* 0x000fe400078e0000 */
[----:B------:R-:W-:-:S07]  /*80f0*/  IMAD.MOV.U32 R7, RZ, RZ, R12 ;  /* 0x000000ffff077224 */ /* 0x000fce00078e000c */
.L_x_153:
[----:B------:R-:W1:Y:S01]  /*8100*/  S2R R9, SR_CgaCtaId ;  /* 0x0000000000097919 */ /* 0x000e620000008800 */
[----:B------:R-:W-:-:S04]  /*8110*/  MOV R8, 0x400 ;  /* 0x0000040000087802 */ /* 0x000fc80000000f00 */
[----:B-1----:R-:W-:Y:S02]  /*8120*/  LEA R18, R9, R8, 0x18 ;  /* 0x0000000809127211 */ /* 0x002fe400078ec0ff */
[----:B------:R-:W-:Y:S01]  /*8130*/  SHF.L.U32 R8, R5, 0x1f, RZ ;  /* 0x0000001f05087819 */ /* 0x000fe200000006ff */
[----:B------:R-:W1:Y:S02]  /*8140*/  @!P2 LDC R9, c[0x0][0x500] ;  /* 0x00014000ff09ab82 */ /* 0x000e640000000800 */
[----:B------:R-:W-:-:S04]  /*8150*/  IMAD R21, R7, 0x8, R18 ;  /* 0x0000000807157824 */ /* 0x000fc800078e0212 */
[----:B------:R-:W2:Y:S02]  /*8160*/  SYNCS.PHASECHK.TRANS64.TRYWAIT P1, [R21+URZ+0x50], R8 ;  /* 0x00005008150075a7 */ /* 0x000ea4000802017f */
[----:B--2---:R-:W-:Y:S05]  /*8170*/  @!P1 BRA `(.L_x_150) ;  /* 0x0000001400549947 */ /* 0x004fea0003800000 */
.L_x_187:
[----:B--2---:R-:W-:Y:S01]  /*8180*/  PRMT R8, R11, 0x9910, RZ ;  /* 0x000099100b087816 */ /* 0x004fe200000000ff */
[----:B-1----:R1:W-:Y:S03]  /*8190*/  @!P2 SYNCS.ARRIVE.TRANS64 RZ, [R21+URZ], R9 ;  /* 0x0000000915ffa9a7 */ /* 0x0023e6000800003f */
[----:B------:R-:W-:-:S13]  /*81a0*/  ISETP.NE.AND P1, PT, R8, 0x2, PT ;  /* 0x000000020800780c */ /* 0x000fda0003f25270 */
[----:B-1----:R-:W-:Y:S05]  /*81b0*/  @P1 BRA `(.L_x_151) ;  /* 0x0000000000041947 */ /* 0x002fea0003800000 */
[----:B------:R-:W-:Y:S01]  /*81c0*/  BPT.TRAP 0x1 ;  /* 0x000000040000795c */ /* 0x000fe20000300000 */
.L_x_151:
[----:B------:R-:W-:Y:S05]  /*81d0*/  @P0 BRA `(.L_x_152) ;  /* 0x0000000000040947 */ /* 0x000fea0003800000 */
[----:B------:R-:W-:Y:S01]  /*81e0*/  BPT.TRAP 0x1 ;  /* 0x000000040000795c */ /* 0x000fe20000300000 */
.L_x_152:
[C---:B------:R-:W-:Y:S01]  /*81f0*/  LEA R8, R7.reuse, R18, 0xe ;  /* 0x0000001207087211 */ /* 0x040fe200078e70ff */
[----:B------:R-:W-:Y:S01]  /*8200*/  IMAD R18, R7, 0x1000, R18 ;  /* 0x0000100007127824 */ /* 0x000fe200078e0212 */
[----:B------:R-:W-:Y:S01]  /*8210*/  R2UR UR9, R21 ;  /* 0x00000000150972ca */ /* 0x000fe200000e0000 */
[----:B------:R-:W-:Y:S01]  /*8220*/  VIADD R4, R4, 0xffffffff ;  /* 0xffffffff04047836 */ /* 0x000fe20000000000 */
[----:B------:R-:W-:Y:S01]  /*8230*/  R2UR UR5, R8 ;  /* 0x00000000080572ca */ /* 0x000fe200000e0000 */
[----:B------:R-:W-:Y:S01]  /*8240*/  UIADD3 UR4, UP0, UR20, 0xf0, URZ ;  /* 0x000000f014047890 */ /* 0x000fe2000ff1e03f */
[----:B------:R-:W-:Y:S01]  /*8250*/  R2UR UR8, R18 ;  /* 0x00000000120872ca */ /* 0x000fe200000e0000 */
[----:B------:R-:W-:Y:S01]  /*8260*/  UIADD3 UR22, UP1, UR20, 0x1f0, URZ ;  /* 0x000001f014167890 */ /* 0x000fe2000ff3e03f */
[----:B------:R-:W-:Y:S01]  /*8270*/  R2UR UR11, R15 ;  /* 0x000000000f0b72ca */ /* 0x000fe200000e0000 */
[----:B------:R-:W-:Y:S01]  /*8280*/  VIADD R7, R7, 0x1 ;  /* 0x0000000107077836 */ /* 0x000fe20000000000 */
[----:B------:R-:W-:Y:S01]  /*8290*/  R2UR UR10, R20 ;  /* 0x00000000140a72ca */ /* 0x000fe200000e0000 */
[----:B------:R-:W-:Y:S01]  /*82a0*/  UIADD3.X UR23, URZ, UR21, URZ, UP1, !UPT ;  /* 0x000000153f177290 */ /* 0x000fe20008ffe43f */
[----:B------:R-:W-:Y:S01]  /*82b0*/  R2UR UR12, R6 ;  /* 0x00000000060c72ca */ /* 0x000fe200000e0000 */
[----:B------:R-:W-:Y:S01]  /*82c0*/  UMOV UR6, 0x0 ;  /* 0x0000000000067882 */ /* 0x000fe20000000000 */
[----:B------:R-:W-:Y:S01]  /*82d0*/  R2UR UR18, R14 ;  /* 0x000000000e1272ca */ /* 0x000fe200000e0000 */
[----:B------:R-:W-:Y:S01]  /*82e0*/  UMOV UR7, 0x10000000 ;  /* 0x1000000000077882 */ /* 0x000fe20000000000 */
[----:B------:R-:W-:Y:S01]  /*82f0*/  ISETP.GT.AND P3, PT, R4, 0x1, PT ;  /* 0x000000010400780c */ /* 0x000fe20003f64270 */
[----:B------:R-:W-:Y:S01]  /*8300*/  UIADD3 UR13, UR5, 0x6200, URZ ;  /* 0x00006200050d7890 */ /* 0x000fe2000fffe03f */
[----:B------:R-:W-:Y:S01]  /*8310*/  ISETP.NE.AND P1, PT, R7, 0xa, PT ;  /* 0x0000000a0700780c */ /* 0x000fe20003f25270 */
[----:B------:R-:W-:Y:S01]  /*8320*/  UIADD3.X UR5, URZ, UR21, URZ, UP0, !UPT ;  /* 0x000000153f057290 */ /* 0x000fe200087fe43f */
[----:B------:R-:W-:Y:S01]  /*8330*/  IADD3 R20, R20, 0x40, RZ ;  /* 0x0000004014147810 */ /* 0x000fe20007ffe0ff */
[----:B------:R-:W-:Y:S01]  /*8340*/  UIADD3 UR14, UR8, 0x2e200, URZ ;  /* 0x0002e200080e7890 */ /* 0x000fe2000fffe03f */
[----:B------:R-:W-:-:S02]  /*8350*/  SEL R8, RZ, 0x1, P1 ;  /* 0x00000001ff087807 */ /* 0x000fc40000800000 */
[----:B------:R-:W-:Y:S01]  /*8360*/  UMOV UR8, UR13 ;  /* 0x0000000d00087c82 */ /* 0x000fe20008000000 */
[----:B------:R-:W-:Y:S02]  /*8370*/  SEL R7, R7, RZ, P1 ;  /* 0x000000ff07077207 */ /* 0x000fe40000800000 */
[----:B------:R-:W-:Y:S01]  /*8380*/  LOP3.LUT R5, R5, R8, RZ, 0x3c, !PT ;  /* 0x0000000805057212 */ /* 0x000fe200078e3cff */
[----:B------:R1:W-:Y:S02]  /*8390*/  UTMALDG.3D [UR8], [UR4], desc[UR6] ;  /* 0x00000608040075b4 */ /* 0x0003e40008011000 */
[----:B-1----:R-:W-:Y:S01]  /*83a0*/  UMOV UR8, UR14 ;  /* 0x0000000e00087c82 */ /* 0x002fe20008000000 */
[----:B------:R-:W-:Y:S02]  /*83b0*/  UMOV UR11, UR18 ;  /* 0x00000012000b7c82 */ /* 0x000fe40008000000 */
[----:B------:R1:W-:Y:S02]  /*83c0*/  UTMALDG.3D [UR8], [UR22], desc[UR6] ;  /* 0x00000608160075b4 */ /* 0x0003e40008011000 */
[----:B-1----:R-:W-:Y:S05]  /*83d0*/  @P3 BRA `(.L_x_153) ;  /* 0xfffffffc00483947 */ /* 0x002fea000383ffff */
.L_x_149:
[----:B------:R-:W-:Y:S05]  /*83e0*/  BSYNC B1 ;  /* 0x0000000000017941 */ /* 0x000fea0003800000 */
.L_x_148:
[----:B------:R-:W-:Y:S01]  /*83f0*/  LOP3.LUT P3, RZ, R13, 0xff, RZ, 0xc0, !PT ;  /* 0x000000ff0dff7812 */ /* 0x000fe2000786c0ff */
[----:B------:R-:W-:Y:S01]  /*8400*/  IMAD.IADD R12, R3, 0x1, R12 ;  /* 0x00000001030c7824 */ /* 0x000fe200078e020c */
[----:B------:R-:W-:Y:S01]  /*8410*/  IADD3 R16, P4, R16, UR38, RZ ;  /* 0x0000002610107c10 */ /* 0x000fe2000ff9e0ff */
[----:B------:R-:W-:Y:S01]  /*8420*/  ULDC.64 UR4, c[0x0][0x8f8] ;  /* 0x00023e0000047ab9 */ /* 0x000fe20000000a00 */
[----:B------:R-:W-:Y:S01]  /*8430*/  BSSY B1, `(.L_x_154) ;  /* 0x000006b000017945 */ /* 0x000fe20003800000 */
[----:B------:R-:W-:Y:S02]  /*8440*/  PRMT R13, RZ, 0x7610, R13 ;  /* 0x00007610ff0d7816 */ /* 0x000fe4000000000d */
[----:B------:R-:W-:Y:S02]  /*8450*/  ISETP.GT.U32.AND P1, PT, R12, 0x9, PT ;  /* 0x000000090c00780c */ /* 0x000fe40003f24070 */
[----:B------:R-:W-:Y:S02]  /*8460*/  IADD3.X R17, R17, UR37, RZ, P4, !PT ;  /* 0x0000002511117c10 */ /* 0x000fe4000a7fe4ff */
[----:B------:R-:W-:-:S02]  /*8470*/  ISETP.LT.U32.AND P1, PT, R3, 0xa, P1 ;  /* 0x0000000a0300780c */ /* 0x000fc40000f21070 */
[----:B------:R-:W1:Y:S01]  /*8480*/  @P3 S2R R5, SR_CgaCtaId ;  /* 0x0000000000053919 */ /* 0x000e620000008800 */
[----:B------:R-:W-:-:S04]  /*8490*/  @P3 MOV R4, 0x400 ;  /* 0x0000040000043802 */ /* 0x000fc80000000f00 */
[----:B-1----:R-:W-:Y:S01]  /*84a0*/  @P3 LEA R6, R5, R4, 0x18 ;  /* 0x0000000405063211 */ /* 0x002fe200078ec0ff */
[----:B------:R-:W-:-:S03]  /*84b0*/  IMAD.WIDE.U32 R4, R12, -0x33333333, RZ ;  /* 0xcccccccd0c047825 */ /* 0x000fc600078e00ff */
[----:B------:R1:W-:Y:S01]  /*84c0*/  @P3 SYNCS.ARRIVE.TRANS64.A1T0 RZ, [R6+URZ+0xe8], RZ ;  /* 0x0000e8ff06ff39a7 */ /* 0x0003e2000810003f */
[----:B------:R-:W-:Y:S01]  /*84d0*/  ISETP.GE.U32.AND P3, PT, R3, 0xa, PT ;  /* 0x0000000a0300780c */ /* 0x000fe20003f66070 */
[----:B------:R-:W-:Y:S01]  /*84e0*/  IMAD.MOV.U32 R4, RZ, RZ, -0x1 ;  /* 0xffffffffff047424 */ /* 0x000fe200078e00ff */
[----:B------:R-:W-:Y:S02]  /*84f0*/  SHF.R.U32.HI R7, RZ, 0x3, R5 ;  /* 0x00000003ff077819 */ /* 0x000fe40000011605 */
[----:B------:R-:W-:Y:S02]  /*8500*/  SEL R5, RZ, 0x1, !P1 ;  /* 0x00000001ff057807 */ /* 0x000fe40004800000 */
[----:B------:R-:W-:Y:S01]  /*8510*/  ISETP.GE.U32.AND P1, PT, R16, UR4, PT ;  /* 0x0000000410007c0c */ /* 0x000fe2000bf26070 */
[----:B------:R-:W-:Y:S01]  /*8520*/  IMAD R12, R7, -0xa, R12 ;  /* 0xfffffff6070c7824 */ /* 0x000fe200078e020c */
[----:B------:R-:W-:Y:S01]  /*8530*/  LOP3.LUT R0, R0, R5, RZ, 0x3c, !PT ;  /* 0x0000000500007212 */ /* 0x000fe200078e3cff */
[----:B------:R-:W-:Y:S01]  /*8540*/  IMAD.MOV.U32 R5, RZ, RZ, -0x1 ;  /* 0xffffffffff057424 */ /* 0x000fe200078e00ff */
[----:B------:R-:W-:-:S02]  /*8550*/  ISETP.GE.U32.AND.EX P1, PT, R17, UR5, PT, P1 ;  /* 0x0000000511007c0c */ /* 0x000fc4000bf26110 */
[----:B-1----:R-:W-:Y:S02]  /*8560*/  MOV R6, 0xffffffff ;  /* 0xffffffff00067802 */ /* 0x002fe40000000f00 */
[--C-:B------:R-:W-:Y:S02]  /*8570*/  @P3 LOP3.LUT R0, R0, 0x1, R7.reuse, 0x78, !PT ;  /* 0x0000000100003812 */ /* 0x100fe400078e7807 */
[----:B------:R-:W-:-:S07]  /*8580*/  PRMT R7, RZ, 0x7610, R7 ;  /* 0x00007610ff077816 */ /* 0x000fce0000000007 */
[----:B------:R-:W-:Y:S05]  /*8590*/  @P1 BRA `(.L_x_155) ;  /* 0x0000000400501947 */ /* 0x000fea0003800000 */
[----:B------:R-:W-:Y:S01]  /*85a0*/  ULDC.64 UR4, c[0x0][0x8d0] ;  /* 0x0002340000047ab9 */ /* 0x000fe20000000a00 */
[----:B------:R-:W1:Y:S01]  /*85b0*/  S2R R15, SR_CTAID.X ;  /* 0x00000000000f7919 */ /* 0x000e620000002500 */
[----:B------:R-:W-:Y:S01]  /*85c0*/  ISETP.NE.U32.AND P1, PT, RZ, UR4, PT ;  /* 0x00000004ff007c0c */ /* 0x000fe2000bf25070 */
[----:B------:R-:W-:Y:S01]  /*85d0*/  ULDC UR7, c[0x0][0x8d8] ;  /* 0x0002360000077ab9 */ /* 0x000fe20000000800 */
[----:B------:R-:W-:Y:S01]  /*85e0*/  IMAD.MOV.U32 R4, RZ, RZ, R16 ;  /* 0x000000ffff047224 */ /* 0x000fe200078e0010 */
[----:B------:R-:W2:Y:S01]  /*85f0*/  S2R R14, SR_CTAID.Y ;  /* 0x00000000000e7919 */ /* 0x000ea20000002600 */
[----:B------:R-:W-:Y:S01]  /*8600*/  ISETP.NE.AND.EX P1, PT, RZ, UR5, PT, P1 ;  /* 0x00000005ff007c0c */ /* 0x000fe2000bf25310 */
[----:B------:R-:W-:-:S12]  /*8610*/  IMAD.MOV.U32 R5, RZ, RZ, R17 ;  /* 0x000000ffff057224 */ /* 0x000fd800078e0011 */
[----:B------:R-:W-:Y:S05]  /*8620*/  @!P1 BRA `(.L_x_156) ;  /* 0x0000000000289947 */ /* 0x000fea0003800000 */
[----:B------:R-:W-:Y:S02]  /*8630*/  ULDC UR6, c[0x0][0x8dc] ;  /* 0x0002370000067ab9 */ /* 0x000fe40000000800 */
[----:B------:R-:W-:-:S05]  /*8640*/  IADD3 R9, P1, R16, UR6, RZ ;  /* 0x0000000610097c10 */ /* 0x000fca000ff3e0ff */
[----:B------:R-:W-:-:S04]  /*8650*/  IMAD.X R21, RZ, RZ, R17, P1 ;  /* 0x000000ffff157224 */ /* 0x000fc800008e0611 */
[----:B------:R-:W-:-:S04]  /*8660*/  IMAD.WIDE.U32 R6, R21, UR4, RZ ;  /* 0x0000000415067c25 */ /* 0x000fc8000f8e00ff */
[----:B------:R-:W-:-:S04]  /*8670*/  IMAD.WIDE.U32 R6, P1, R9, UR5, R6 ;  /* 0x0000000509067c25 */ /* 0x000fc8000f820006 */
[----:B------:R-:W-:Y:S01]  /*8680*/  IMAD.WIDE.U32 R8, R9, UR4, RZ ;  /* 0x0000000409087c25 */ /* 0x000fe2000f8e00ff */
[----:B------:R-:W-:-:S03]  /*8690*/  IADD3.X R5, RZ, RZ, RZ, P1, !PT ;  /* 0x000000ffff057210 */ /* 0x000fc60000ffe4ff */
[----:B------:R-:W-:Y:S01]  /*86a0*/  IMAD.MOV.U32 R4, RZ, RZ, R7 ;  /* 0x000000ffff047224 */ /* 0x000fe200078e0007 */
[----:B------:R-:W-:-:S05]  /*86b0*/  IADD3 RZ, P1, R9, R6, RZ ;  /* 0x0000000609ff7210 */ /* 0x000fca0007f3e0ff */
[----:B------:R-:W-:-:S08]  /*86c0*/  IMAD.WIDE.U32.X R4, R21, UR5, R4, P1 ;  /* 0x0000000515047c25 */ /* 0x000fd000088e0404 */
.L_x_156:
[--C-:B------:R-:W-:Y:S01]  /*86d0*/  SHF.R.U64 R8, R4, UR7, R5.reuse ;  /* 0x0000000704087c19 */ /* 0x100fe20008001205 */
[----:B------:R-:W-:Y:S01]  /*86e0*/  ULDC.64 UR4, c[0x0][0x8c8] ;  /* 0x0002320000047ab9 */ /* 0x000fe20000000a00 */
[----:B------:R-:W-:Y:S01]  /*86f0*/  SHF.R.U32.HI R4, RZ, UR7, R5 ;  /* 0x00000007ff047c19 */ /* 0x000fe20008011605 */
[----:B------:R-:W3:Y:S01]  /*8700*/  LDC R24, c[0x0][0x144] ;  /* 0x00005100ff187b82 */ /* 0x000ee20000000800 */
[----:B------:R-:W-:Y:S01]  /*8710*/  IADD3 R7, P1, RZ, -R8, RZ ;  /* 0x80000008ff077210 */ /* 0x000fe20007f3e0ff */
[----:B------:R-:W-:Y:S01]  /*8720*/  ULDC.64 UR8, c[0x0][0x8e8] ;  /* 0x00023a0000087ab9 */ /* 0x000fe20000000a00 */
[----:B-1----:R-:W-:Y:S01]  /*8730*/  I2FP.F32.U32 R9, R15 ;  /* 0x0000000f00097245 */ /* 0x002fe20000201000 */
[----:B------:R-:W-:Y:S02]  /*8740*/  ULDC UR6, c[0x0][0x8b0] ;  /* 0x00022c0000067ab9 */ /* 0x000fe40000000800 */
[----:B------:R-:W-:Y:S01]  /*8750*/  IMAD.X R4, RZ, RZ, ~R4, P1 ;  /* 0x000000ffff047224 */ /* 0x000fe200008e0e04 */
[----:B------:R-:W-:Y:S01]  /*8760*/  ISETP.NE.U32.AND P1, PT, RZ, UR8, PT ;  /* 0x00000008ff007c0c */ /* 0x000fe2000bf25070 */
[----:B------:R-:W1:Y:S02]  /*8770*/  LDC R21, c[0x0][0x148] ;  /* 0x00005200ff157b82 */ /* 0x000e640000000800 */
[----:B------:R-:W-:Y:S01]  /*8780*/  IMAD R6, R4, UR4, RZ ;  /* 0x0000000404067c24 */ /* 0x000fe2000f8e02ff */
[----:B------:R-:W-:Y:S01]  /*8790*/  ISETP.NE.AND.EX P1, PT, RZ, UR9, PT, P1 ;  /* 0x00000009ff007c0c */ /* 0x000fe2000bf25310 */
[----:B------:R-:W-:Y:S01]  /*87a0*/  IMAD.WIDE.U32 R4, R7, UR4, R16 ;  /* 0x0000000407047c25 */ /* 0x000fe2000f8e0010 */
[----:B------:R-:W-:-:S03]  /*87b0*/  ULDC UR4, c[0x0][0x150] ;  /* 0x0000540000047ab9 */ /* 0x000fc60000000800 */
[----:B------:R-:W-:Y:S02]  /*87c0*/  IMAD R7, R7, UR5, R6 ;  /* 0x0000000507077c24 */ /* 0x000fe4000f8e0206 */
[----:B------:R-:W-:Y:S01]  /*87d0*/  FMUL R6, R9, UR4 ;  /* 0x0000000409067c20 */ /* 0x000fe20008400000 */
[----:B------:R-:W-:Y:S01]  /*87e0*/  ULDC UR4, c[0x0][0x8c0] ;  /* 0x0002300000047ab9 */ /* 0x000fe20000000800 */
[----:B------:R-:W-:Y:S01]  /*87f0*/  ULDC UR5, c[0x0][0x154] ;  /* 0x0000550000057ab9 */ /* 0x000fe20000000800 */
[----:B------:R-:W-:-:S03]  /*8800*/  IMAD.IADD R5, R5, 0x1, R7 ;  /* 0x0000000105057824 */ /* 0x000fc600078e0207 */
[----:B------:R-:W4:Y:S02]  /*8810*/  F2I.U32.TRUNC.NTZ R6, R6 ;  /* 0x0000000600067305 */ /* 0x000f24000020f000 */
[----:B------:R-:W-:Y:S02]  /*8820*/  SHF.R.U64 R9, R4, UR4, R5 ;  /* 0x0000000404097c19 */ /* 0x000fe40008001205 */
[----:B--2---:R-:W-:-:S05]  /*8830*/  I2FP.F32.U32 R4, R14 ;  /* 0x0000000e00047245 */ /* 0x004fca0000201000 */
[----:B------:R-:W-:Y:S01]  /*8840*/  FMUL R22, R4, UR5 ;  /* 0x0000000504167c20 */ /* 0x000fe20008400000 */
[----:B------:R-:W-:Y:S01]  /*8850*/  SHF.R.U32.HI R4, RZ, UR4, R5 ;  /* 0x00000004ff047c19 */ /* 0x000fe20008011605 */
[----:B------:R-:W-:-:S03]  /*8860*/  ULDC UR4, c[0x0][0x900] ;  /* 0x0002400000047ab9 */ /* 0x000fc60000000800 */
[--C-:B------:R-:W-:Y:S01]  /*8870*/  SHF.R.U64 R20, R9, UR6, R4.reuse ;  /* 0x0000000609147c19 */ /* 0x100fe20008001204 */
[----:B------:R-:W2:Y:S01]  /*8880*/  F2I.U32.TRUNC.NTZ R22, R22 ;  /* 0x0000001600167305 */ /* 0x000ea2000020f000 */
[----:B------:R-:W-:Y:S02]  /*8890*/  SHF.R.U32.HI R5, RZ, UR6, R4 ;  /* 0x00000006ff057c19 */ /* 0x000fe40008011604 */
[----:B----4-:R-:W-:Y:S02]  /*88a0*/  IADD3 R6, -R6, RZ, RZ ;  /* 0x000000ff06067210 */ /* 0x010fe40007ffe1ff */
[--C-:B------:R-:W-:Y:S02]  /*88b0*/  SHF.R.U64 R18, R20, UR4, R5.reuse ;  /* 0x0000000414127c19 */ /* 0x100fe40008001205 */
[----:B------:R-:W-:Y:S01]  /*88c0*/  SHF.R.U32.HI R23, RZ, UR4, R5 ;  /* 0x00000004ff177c19 */ /* 0x000fe20008011605 */
[----:B---3--:R-:W-:Y:S02]  /*88d0*/  IMAD R15, R24, R6, R15 ;  /* 0x00000006180f7224 */ /* 0x008fe400078e020f */
[----:B------:R-:W-:-:S02]  /*88e0*/  IMAD.MOV.U32 R4, RZ, RZ, R18 ;  /* 0x000000ffff047224 */ /* 0x000fc400078e0012 */
[----:B------:R-:W-:Y:S01]  /*88f0*/  IMAD.MOV.U32 R5, RZ, RZ, R23 ;  /* 0x000000ffff057224 */ /* 0x000fe200078e0017 */
[----:B------:R-:W-:Y:S06]  /*8900*/  @!P1 BRA `(.L_x_157) ;  /* 0x0000000000289947 */ /* 0x000fec0003800000 */
[----:B------:R-:W-:Y:S02]  /*8910*/  ULDC UR4, c[0x0][0x8f4] ;  /* 0x00023d0000047ab9 */ /* 0x000fe40000000800 */
[----:B------:R-:W-:-:S05]  /*8920*/  IADD3 R5, P1, R18, UR4, RZ ;  /* 0x0000000412057c10 */ /* 0x000fca000ff3e0ff */
[----:B------:R-:W-:-:S04]  /*8930*/  IMAD.X R23, RZ, RZ, R23, P1 ;  /* 0x000000ffff177224 */ /* 0x000fc800008e0617 */
[----:B------:R-:W-:-:S04]  /*8940*/  IMAD.WIDE.U32 R6, R23, UR8, RZ ;  /* 0x0000000817067c25 */ /* 0x000fc8000f8e00ff */
[----:B------:R-:W-:-:S04]  /*8950*/  IMAD.WIDE.U32 R6, P1, R5, UR9, R6 ;  /* 0x0000000905067c25 */ /* 0x000fc8000f820006 */
[----:B------:R-:W-:-:S04]  /*8960*/  IMAD.WIDE.U32 R4, R5, UR8, RZ ;  /* 0x0000000805047c25 */ /* 0x000fc8000f8e00ff */
[----:B------:R-:W-:Y:S01]  /*8970*/  IMAD.MOV.U32 R4, RZ, RZ, R7 ;  /* 0x000000ffff047224 */ /* 0x000fe200078e0007 */
[----:B------:R-:W-:Y:S02]  /*8980*/  IADD3 RZ, P3, R5, R6, RZ ;  /* 0x0000000605ff7210 */ /* 0x000fe40007f7e0ff */
[----:B------:R-:W-:-:S03]  /*8990*/  IADD3.X R5, RZ, RZ, RZ, P1, !PT ;  /* 0x000000ffff057210 */ /* 0x000fc60000ffe4ff */
[----:B------:R-:W-:-:S08]  /*89a0*/  IMAD.WIDE.U32.X R4, R23, UR9, R4, P3 ;  /* 0x0000000917047c25 */ /* 0x000fd000098e0404 */
.L_x_157:
[----:B------:R-:W-:Y:S01]  /*89b0*/  ISETP.NE.AND P1, PT, R2, 0x1, PT ;  /* 0x000000010200780c */ /* 0x000fe20003f25270 */
[----:B------:R-:W-:Y:S01]  /*89c0*/  ULDC UR4, c[0x0][0x8f0] ;  /* 0x00023c0000047ab9 */ /* 0x000fe20000000800 */
[----:B------:R-:W-:Y:S01]  /*89d0*/  LOP3.LUT R20, R20, UR16, RZ, 0xc0, !PT ;  /* 0x0000001014147c12 */ /* 0x000fe2000f8ec0ff */
[----:B--2---:R-:W-:Y:S01]  /*89e0*/  IMAD.MOV R22, RZ, RZ, -R22 ;  /* 0x000000ffff167224 */ /* 0x004fe200078e0a16 */
[----:B------:R-:W-:Y:S01]  /*89f0*/  SHF.R.U64 R5, R4, UR4, R5 ;  /* 0x0000000404057c19 */ /* 0x000fe20008001205 */
[----:B------:R-:W-:Y:S01]  /*8a00*/  ULDC UR4, c[0x0][0x8e0] ;  /* 0x0002380000047ab9 */ /* 0x000fe20000000800 */
[----:B------:R-:W-:Y:S01]  /*8a10*/  LOP3.LUT R9, R9, UR15, RZ, 0xc0, !PT ;  /* 0x0000000f09097c12 */ /* 0x000fe2000f8ec0ff */
[----:B------:R-:W-:Y:S01]  /*8a20*/  ULDC UR5, c[0x0][0x8b8] ;  /* 0x00022e0000057ab9 */ /* 0x000fe20000000800 */
[----:B------:R-:W-:Y:S02]  /*8a30*/  IMAD.MOV.U32 R6, RZ, RZ, R8 ;  /* 0x000000ffff067224 */ /* 0x000fe400078e0008 */
[----:B------:R-:W-:-:S02]  /*8a40*/  IMAD.MOV R7, RZ, RZ, -R5 ;  /* 0x000000ffff077224 */ /* 0x000fc400078e0a05 */
[----:B------:R-:W-:Y:S02]  /*8a50*/  IMAD R20, R5, UR17, R20 ;  /* 0x0000001105147c24 */ /* 0x000fe4000f8e0214 */
[----:B-1----:R-:W-:Y:S02]  /*8a60*/  @P1 IMAD R15, R21, R22, R14 ;  /* 0x00000016150f1224 */ /* 0x002fe400078e020e */
[----:B------:R-:W-:Y:S01]  /*8a70*/  IMAD R18, R7, UR4, R18 ;  /* 0x0000000407127c24 */ /* 0x000fe2000f8e0212 */
[----:B------:R-:W-:Y:S01]  /*8a80*/  ULDC UR4, c[0x0][0x8a8] ;  /* 0x00022a0000047ab9 */ /* 0x000fe20000000800 */
[----:B------:R-:W-:Y:S01]  /*8a90*/  IMAD R15, R20, UR5, R15 ;  /* 0x00000005140f7c24 */ /* 0x000fe2000f8e020f */
[----:B------:R-:W-:Y:S01]  /*8aa0*/  MOV R7, 0x1 ;  /* 0x0000000100077802 */ /* 0x000fe20000000f00 */
[----:B------:R-:W-:-:S05]  /*8ab0*/  IMAD R18, R18, UR4, R9 ;  /* 0x0000000412127c24 */ /* 0x000fca000f8e0209 */
[----:B------:R-:W-:Y:S02]  /*8ac0*/  SEL R4, R18, R15, !P1 ;  /* 0x0000000f12047207 */ /* 0x000fe40004800000 */
[----:B------:R-:W-:-:S07]  /*8ad0*/  SEL R5, R15, R18, !P1 ;  /* 0x000000120f057207 */ /* 0x000fce0004800000 */
.L_x_155:
[----:B------:R-:W-:Y:S05]  /*8ae0*/  BSYNC B1 ;  /* 0x0000000000017941 */ /* 0x000fea0003800000 */
.L_x_154:
[----:B------:R-:W-:-:S13]  /*8af0*/  LOP3.LUT P1, RZ, R7, 0xff, RZ, 0xc0, !PT ;  /* 0x000000ff07ff7812 */ /* 0x000fda000782c0ff */
[----:B------:R-:W-:Y:S05]  /*8b00*/  @P1 BRA `(.L_x_158) ;  /* 0xfffffff400481947 */ /* 0x000fea000383ffff */
[----:B------:R-:W-:Y:S05]  /*8b10*/  BSYNC B0 ;  /* 0x0000000000007941 */ /* 0x000fea0003800000 */
.L_x_146:
[----:B------:R-:W-:-:S03]  /*8b20*/  UMOV UR4, 0xffffffff ;  /* 0xffffffff00047882 */ /* 0x000fc60000000000 */
[----:B------:R-:W-:Y:S05]  /*8b30*/  BRA.DIV UR4, `(.L_x_159) ;  /* 0x0000000a04f87947 */ /* 0x000fea000b800000 */
[----:B------:R-:W-:-:S13]  /*8b40*/  ELECT P6, URZ, PT ;  /* 0x00000000003f782f */ /* 0x000fda00038c0000 */
.L_x_190:
[----:B------:R-:W-:Y:S04]  /*8b50*/  BSSY B0, `(.L_x_160) ;  /* 0x0000061000007945 */ /* 0x000fe80003800000 */
[----:B------:R-:W-:Y:S05]  /*8b60*/  @!P6 BRA `(.L_x_161) ;  /* 0x00000004007ce947 */ /* 0x000fea0003800000 */
[----:B------:R-:W-:-:S04]  /*8b70*/  LOP3.LUT R19, R19, 0x2, RZ, 0xfc, !PT ;  /* 0x0000000213137812 */ /* 0x000fc800078efcff */
[----:B------:R-:W-:-:S13]  /*8b80*/  ISETP.NE.AND P0, PT, R19, 0x3, PT ;  /* 0x000000031300780c */ /* 0x000fda0003f05270 */
[----:B------:R-:W-:Y:S05]  /*8b90*/  @!P0 BRA `(.L_x_162) ;  /* 0x0000000000048947 */ /* 0x000fea0003800000 */
[----:B------:R-:W-:Y:S01]  /*8ba0*/  BPT.TRAP 0x1 ;  /* 0x000000040000795c */ /* 0x000fe20000300000 */
.L_x_162:
[----:B------:R-:W1:Y:S01]  /*8bb0*/  S2R R3, SR_CgaCtaId ;  /* 0x0000000000037919 */ /* 0x000e620000008800 */
[----:B------:R-:W-:-:S04]  /*8bc0*/  MOV R2, 0x400 ;  /* 0x0000040000027802 */ /* 0x000fc80000000f00 */
[----:B-1----:R-:W-:Y:S02]  /*8bd0*/  LEA R3, R3, R2, 0x18 ;  /* 0x0000000203037211 */ /* 0x002fe400078ec0ff */
[----:B------:R-:W-:-:S03]  /*8be0*/  SHF.L.U32 R2, R0, 0x1f, RZ ;  /* 0x0000001f00027819 */ /* 0x000fc600000006ff */
[----:B------:R-:W-:-:S04]  /*8bf0*/  VIADD R3, R3, 0x50 ;  /* 0x0000005003037836 */ /* 0x000fc80000000000 */
[C---:B------:R-:W-:Y:S01]  /*8c00*/  IMAD R7, R12.reuse, 0x8, R3 ;  /* 0x000000080c077824 */ /* 0x040fe200078e0203 */
[----:B------:R-:W-:-:S03]  /*8c10*/  IADD3 R12, R12, 0x1, RZ ;  /* 0x000000010c0c7810 */ /* 0x000fc60007ffe0ff */
[----:B------:R-:W1:Y:S01]  /*8c20*/  SYNCS.PHASECHK.TRANS64.TRYWAIT P0, [R7+URZ], R2 ;  /* 0x00000002070075a7 */ /* 0x000e62000800017f */
[----:B------:R-:W-:-:S04]  /*8c30*/  ISETP.NE.AND P1, PT, R12, 0xa, PT ;  /* 0x0000000a0c00780c */ /* 0x000fc80003f25270 */
[----:B------:R-:W-:Y:S02]  /*8c40*/  SEL R5, RZ, 0x1, P1 ;  /* 0x00000001ff057807 */ /* 0x000fe40000800000 */
[----:B------:R-:W-:Y:S02]  /*8c50*/  SEL R12, R12, RZ, P1 ;  /* 0x000000ff0c0c7207 */ /* 0x000fe40000800000 */
[----:B------:R-:W-:-:S03]  /*8c60*/  LOP3.LUT R5, R0, R5, RZ, 0x3c, !PT ;  /* 0x0000000500057212 */ /* 0x000fc600078e3cff */
[----:B------:R-:W-:Y:S01]  /*8c70*/  IMAD R9, R12, 0x8, R3 ;  /* 0x000000080c097824 */ /* 0x000fe200078e0203 */
[----:B------:R-:W-:Y:S01]  /*8c80*/  SHF.L.U32 R4, R5, 0x1f, RZ ;  /* 0x0000001f05047819 */ /* 0x000fe200000006ff */
[----:B-1----:R-:W-:Y:S06]  /*8c90*/  @!P0 BRA `(.L_x_163) ;  /* 0x0000000800c08947 */ /* 0x002fec0003800000 */
.L_x_191:
[----:B------:R-:W2:Y:S01]  /*8ca0*/  SYNCS.PHASECHK.TRANS64.TRYWAIT P0, [R9+URZ], R4 ;  /* 0x00000004090075a7 */ /* 0x000ea2000800017f */
[----:B------:R-:W-:-:S05]  /*8cb0*/  VIADD R0, R12, 0x1 ;  /* 0x000000010c007836 */ /* 0x000fca0000000000 */
[----:B------:R-:W-:-:S04]  /*8cc0*/  ISETP.NE.AND P1, PT, R0, 0xa, PT ;  /* 0x0000000a0000780c */ /* 0x000fc80003f25270 */
[----:B-1----:R-:W-:Y:S02]  /*8cd0*/  SEL R2, RZ, 0x1, P1 ;  /* 0x00000001ff027807 */ /* 0x002fe40000800000 */
[----:B------:R-:W-:Y:S02]  /*8ce0*/  SEL R0, R0, RZ, P1 ;  /* 0x000000ff00007207 */ /* 0x000fe40000800000 */
[----:B------:R-:W-:-:S03]  /*8cf0*/  LOP3.LUT R7, R5, R2, RZ, 0x3c, !PT ;  /* 0x0000000205077212 */ /* 0x000fc600078e3cff */
[----:B------:R-:W-:Y:S01]  /*8d00*/  IMAD R6, R0, 0x8, R3 ;  /* 0x0000000800067824 */ /* 0x000fe200078e0203 */
[----:B------:R-:W-:Y:S01]  /*8d10*/  SHF.L.U32 R5, R7, 0x1f, RZ ;  /* 0x0000001f07057819 */ /* 0x000fe200000006ff */
[----:B--2---:R-:W-:Y:S06]  /*8d20*/  @!P0 BRA `(.L_x_164) ;  /* 0x0000000800b08947 */ /* 0x004fec0003800000 */
.L_x_192:
[----:B------:R-:W2:Y:S01]  /*8d30*/  SYNCS.PHASECHK.TRANS64.TRYWAIT P0, [R6+URZ], R5 ;  /* 0x00000005060075a7 */ /* 0x000ea2000800017f */
[----:B------:R-:W-:-:S04]  /*8d40*/  IADD3 R0, R0, 0x1, RZ ;  /* 0x0000000100007810 */ /* 0x000fc80007ffe0ff */
[----:B------:R-:W-:-:S04]  /*8d50*/  ISETP.NE.AND P1, PT, R0, 0xa, PT ;  /* 0x0000000a0000780c */ /* 0x000fc80003f25270 */
[----:B------:R-:W-:Y:S02]  /*8d60*/  SEL R2, RZ, 0x1, P1 ;  /* 0x00000001ff027807 */ /* 0x000fe40000800000 */
[----:B------:R-:W-:Y:S02]  /*8d70*/  SEL R0, R0, RZ, P1 ;  /* 0x000000ff00007207 */ /* 0x000fe40000800000 */
[----:B------:R-:W-:-:S03]  /*8d80*/  LOP3.LUT R7, R7, R2, RZ, 0x3c, !PT ;  /* 0x0000000207077212 */ /* 0x000fc600078e3cff */
[----:B-1----:R-:W-:Y:S01]  /*8d90*/  IMAD R9, R0, 0x8, R3 ;  /* 0x0000000800097824 */ /* 0x002fe200078e0203 */
[----:B------:R-:W-:Y:S01]  /*8da0*/  SHF.L.U32 R4, R7, 0x1f, RZ ;  /* 0x0000001f07047819 */ /* 0x000fe200000006ff */
[----:B--2---:R-:W-:Y:S06]  /*8db0*/  @!P0 BRA `(.L_x_165) ;  /* 0x0000000800a08947 */ /* 0x004fec0003800000 */
.L_x_193:
[----:B------:R-:W2:Y:S01]  /*8dc0*/  SYNCS.PHASECHK.TRANS64.TRYWAIT P0, [R9+URZ], R4 ;  /* 0x00000004090075a7 */ /* 0x000ea2000800017f */
[----:B------:R-:W-:-:S05]  /*8dd0*/  VIADD R0, R0, 0x1 ;  /* 0x0000000100007836 */ /* 0x000fca0000000000 */
[----:B------:R-:W-:-:S04]  /*8de0*/  ISETP.NE.AND P1, PT, R0, 0xa, PT ;  /* 0x0000000a0000780c */ /* 0x000fc80003f25270 */
[----:B------:R-:W-:Y:S02]  /*8df0*/  SEL R2, RZ, 0x1, P1 ;  /* 0x00000001ff027807 */ /* 0x000fe40000800000 */
[----:B------:R-:W-:Y:S02]  /*8e00*/  SEL R0, R0, RZ, P1 ;  /* 0x000000ff00007207 */ /* 0x000fe40000800000 */
[----:B------:R-:W-:-:S03]  /*8e10*/  LOP3.LUT R7, R7, R2, RZ, 0x3c, !PT ;  /* 0x0000000207077212 */ /* 0x000fc600078e3cff */
[----:B-1----:R-:W-:Y:S01]  /*8e20*/  IMAD R6, R0, 0x8, R3 ;  /* 0x0000000800067824 */ /* 0x002fe200078e0203 */
[----:B------:R-:W-:Y:S01]  /*8e30*/  SHF.L.U32 R5, R7, 0x1f, RZ ;  /* 0x0000001f07057819 */ /* 0x000fe200000006ff */
[----:B--2---:R-:W-:Y:S06]  /*8e40*/  @!P0 BRA `(.L_x_166) ;  /* 0x0000000800908947 */ /* 0x004fec0003800000 */
.L_x_194:
        /* <DEDUP_REMOVED lines=9> */
.L_x_195:
        /* <DEDUP_REMOVED lines=9> */
.L_x_196:
        /* <DEDUP_REMOVED lines=9> */
.L_x_197:
        /* <DEDUP_REMOVED lines=9> */
.L_x_198:
[----:B------:R-:W2:Y:S01]  /*9090*/  SYNCS.PHASECHK.TRANS64.TRYWAIT P0, [R6+URZ], R5 ;  /* 0x00000005060075a7 */ /* 0x000ea2000800017f */
[----:B------:R-:W-:-:S04]  /*90a0*/  IADD3 R0, R0, 0x1, RZ ;  /* 0x0000000100007810 */ /* 0x000fc80007ffe0ff */
[----:B------:R-:W-:-:S04]  /*90b0*/  ISETP.NE.AND P1, PT, R0, 0xa, PT ;  /* 0x0000000a0000780c */ /* 0x000fc80003f25270 */
[----:B------:R-:W-:Y:S02]  /*90c0*/  SEL R2, RZ, 0x1, P1 ;  /* 0x00000001ff027807 */ /* 0x000fe40000800000 */
[----:B------:R-:W-:Y:S02]  /*90d0*/  SEL R0, R0, RZ, P1 ;  /* 0x000000ff00007207 */ /* 0x000fe40000800000 */
[----:B------:R-:W-:Y:S01]  /*90e0*/  LOP3.LUT R2, R7, R2, RZ, 0x3c, !PT ;  /* 0x0000000207027212 */ /* 0x000fe200078e3cff */
[----:B--2---:R-:W-:Y:S06]  /*90f0*/  @!P0 BRA `(.L_x_171) ;  /* 0x0000000800488947 */ /* 0x004fec0003800000 */
.L_x_199:
[----:B------:R-:W-:Y:S01]  /*9100*/  IMAD R3, R0, 0x8, R3 ;  /* 0x0000000800037824 */ /* 0x000fe200078e0203 */
[----:B------:R-:W-:-:S07]  /*9110*/  SHF.L.U32 R0, R2, 0x1f, RZ ;  /* 0x0000001f02007819 */ /* 0x000fce00000006ff */
.L_x_172:
[----:B---3--:R3:W4:Y:S02]  /*9120*/  SYNCS.PHASECHK.TRANS64.TRYWAIT P0, [R3+URZ], R0 ;  /* 0x00000000030075a7 */ /* 0x008724000800017f */
[----:B----4-:R-:W-:Y:S05]  /*9130*/  @!P0 NANOSLEEP.SYNCS 0x989680 ;  /* 0x009896800000895d */ /* 0x010fea0003900000 */
[----:B------:R-:W4:Y:S02]  /*9140*/  @!P0 SYNCS.PHASECHK.TRANS64 P0, [R3+URZ], R0 ;  /* 0x00000000030085a7 */ /* 0x000f24000800007f */
[----:B----4-:R-:W-:Y:S05]  /*9150*/  @!P0 BRA `(.L_x_172) ;  /* 0xfffffffc00f08947 */ /* 0x010fea000383ffff */
.L_x_161:
[----:B------:R-:W-:Y:S05]  /*9160*/  BSYNC B0 ;  /* 0x0000000000007941 */ /* 0x000fea0003800000 */
.L_x_160:
[----:B------:R-:W-:Y:S05]  /*9170*/  EXIT ;  /* 0x000000000000794d */ /* 0x000fea0003800000 */
.L_x_21:
[----:B---3--:R-:W-:-:S04]  /*9180*/  IMAD.U32 R5, RZ, RZ, UR5 ;  /* 0x00000005ff057e24 */ /* 0x008fc8000f8e00ff */
[----:B------:R3:W4:Y:S03]  /*9190*/  SYNCS.PHASECHK.TRANS64.TRYWAIT P0, [R5+URZ], R0 ;  /* 0x00000000050075a7 */ /* 0x000726000800017f */
[----:B----4-:R-:W-:Y:S05]  /*91a0*/  @!P0 NANOSLEEP.SYNCS 0x989680 ;  /* 0x009896800000895d */ /* 0x010fea0003900000 */
[----:B------:R-:W4:Y:S02]  /*91b0*/  @!P0 SYNCS.PHASECHK.TRANS64 P0, [R5+URZ], R0 ;  /* 0x00000000050085a7 */ /* 0x000f24000800007f */
[----:B----4-:R-:W-:Y:S05]  /*91c0*/  @!P0 BRA `(.L_x_21) ;  /* 0xfffffffc00ec8947 */ /* 0x010fea000383ffff */
[----:B------:R-:W-:Y:S05]  /*91d0*/  BRA `(.L_x_20) ;  /* 0xffffff8800387947 */ /* 0x000fea000383ffff */
.L_x_27:
[----:B---3--:R-:W-:-:S04]  /*91e0*/  IMAD.U32 R5, RZ, RZ, UR8 ;  /* 0x00000008ff057e24 */ /* 0x008fc8000f8e00ff */
[----:B------:R3:W4:Y:S03]  /*91f0*/  SYNCS.PHASECHK.TRANS64.TRYWAIT P0, [R5+URZ], R4 ;  /* 0x00000004050075a7 */ /* 0x000726000800017f */
[----:B----4-:R-:W-:Y:S05]  /*9200*/  @!P0 NANOSLEEP.SYNCS 0x989680 ;  /* 0x009896800000895d */ /* 0x010fea0003900000 */
[----:B------:R-:W4:Y:S02]  /*9210*/  @!P0 SYNCS.PHASECHK.TRANS64 P0, [R5+URZ], R4 ;  /* 0x00000004050085a7 */ /* 0x000f24000800007f */
[----:B----4-:R-:W-:Y:S05]  /*9220*/  @!P0 BRA `(.L_x_27) ;  /* 0xfffffffc00ec8947 */ /* 0x010fea000383ffff */
[----:B------:R-:W-:Y:S05]  /*9230*/  BRA `(.L_x_26) ;  /* 0xffffff9000ac7947 */ /* 0x000fea000383ffff */
.L_x_51:
[----:B--2---:R2:W3:Y:S02]  /*9240*/  SYNCS.PHASECHK.TRANS64.TRYWAIT P0, [R13+URZ+0xa0], R0 ;  /* 0x0000a0000d0075a7 */ /* 0x0044e4000800017f */
[----:B---3--:R-:W-:Y:S05]  /*9250*/  @!P0 NANOSLEEP.SYNCS 0x989680 ;  /* 0x009896800000895d */ /* 0x008fea0003900000 */
[----:B------:R-:W3:Y:S02]  /*9260*/  @!P0 SYNCS.PHASECHK.TRANS64 P0, [R13+URZ+0xa0], R0 ;  /* 0x0000a0000d0085a7 */ /* 0x000ee4000800007f */
[----:B---3--:R-:W-:Y:S05]  /*9270*/  @!P0 BRA `(.L_x_51) ;  /* 0xfffffffc00f08947 */ /* 0x008fea000383ffff */
[----:B------:R-:W-:Y:S05]  /*9280*/  BRA `(.L_x_173) ;  /* 0xffffffa400ec7947 */ /* 0x000fea000383ffff */
.L_x_62:
[----:B--2---:R2:W3:Y:S02]  /*9290*/  SYNCS.PHASECHK.TRANS64.TRYWAIT P1, [R14+URZ+0xa0], R9 ;  /* 0x0000a0090e0075a7 */ /* 0x0044e4000802017f */
[----:B---3--:R-:W-:Y:S05]  /*92a0*/  @!P1 NANOSLEEP.SYNCS 0x989680 ;  /* 0x009896800000995d */ /* 0x008fea0003900000 */
[----:B------:R-:W3:Y:S02]  /*92b0*/  @!P1 SYNCS.PHASECHK.TRANS64 P1, [R14+URZ+0xa0], R9 ;  /* 0x0000a0090e0095a7 */ /* 0x000ee4000802007f */
[----:B---3--:R-:W-:Y:S05]  /*92c0*/  @!P1 BRA `(.L_x_62) ;  /* 0xfffffffc00f09947 */ /* 0x008fea000383ffff */
[----:B------:R-:W-:Y:S05]  /*92d0*/  BRA `(.L_x_174) ;  /* 0xffffffb000847947 */ /* 0x000fea000383ffff */
.L_x_73:
[----:B--2---:R2:W3:Y:S02]  /*92e0*/  SYNCS.PHASECHK.TRANS64.TRYWAIT P1, [R13+URZ+0xa0], R10 ;  /* 0x0000a00a0d0075a7 */ /* 0x0044e4000802017f */
[----:B---3--:R-:W-:Y:S05]  /*92f0*/  @!P1 NANOSLEEP.SYNCS 0x989680 ;  /* 0x009896800000995d */ /* 0x008fea0003900000 */
[----:B------:R-:W3:Y:S02]  /*9300*/  @!P1 SYNCS.PHASECHK.TRANS64 P1, [R13+URZ+0xa0], R10 ;  /* 0x0000a00a0d0095a7 */ /* 0x000ee4000802007f */
[----:B---3--:R-:W-:Y:S05]  /*9310*/  @!P1 BRA `(.L_x_73) ;  /* 0xfffffffc00f09947 */ /* 0x008fea000383ffff */
[----:B------:R-:W-:Y:S05]  /*9320*/  BRA `(.L_x_175) ;  /* 0xffffffb800a47947 */ /* 0x000fea000383ffff */
.L_x_84:
[----:B--2---:R2:W3:Y:S02]  /*9330*/  SYNCS.PHASECHK.TRANS64.TRYWAIT P1, [R10+URZ+0xa0], R9 ;  /* 0x0000a0090a0075a7 */ /* 0x0044e4000802017f */
[----:B---3--:R-:W-:Y:S05]  /*9340*/  @!P1 NANOSLEEP.SYNCS 0x989680 ;  /* 0x009896800000995d */ /* 0x008fea0003900000 */
[----:B------:R-:W3:Y:S02]  /*9350*/  @!P1 SYNCS.PHASECHK.TRANS64 P1, [R10+URZ+0xa0], R9 ;  /* 0x0000a0090a0095a7 */ /* 0x000ee4000802007f */
[----:B---3--:R-:W-:Y:S05]  /*9360*/  @!P1 BRA `(.L_x_84) ;  /* 0xfffffffc00f09947 */ /* 0x008fea000383ffff */
[----:B------:R-:W-:Y:S05]  /*9370*/  BRA `(.L_x_176) ;  /* 0xffffffc000c47947 */ /* 0x000fea000383ffff */
.L_x_100:
[----:B-1----:R-:W-:-:S04]  /*9380*/  MOV R10, UR4 ;  /* 0x00000004000a7c02 */ /* 0x002fc80008000f00 */
[----:B------:R1:W2:Y:S03]  /*9390*/  SYNCS.PHASECHK.TRANS64.TRYWAIT P0, [R10+URZ+0xe8], R3 ;  /* 0x0000e8030a0075a7 */ /* 0x0002a6000800017f */
[----:B--2---:R-:W-:Y:S05]  /*93a0*/  @!P0 NANOSLEEP.SYNCS 0x989680 ;  /* 0x009896800000895d */ /* 0x004fea0003900000 */
[----:B------:R-:W2:Y:S02]  /*93b0*/  @!P0 SYNCS.PHASECHK.TRANS64 P0, [R10+URZ+0xe8], R3 ;  /* 0x0000e8030a0085a7 */ /* 0x000ea4000800007f */
[----:B--2---:R-:W-:Y:S05]  /*93c0*/  @!P0 BRA `(.L_x_100) ;  /* 0xfffffffc00ec8947 */ /* 0x004fea000383ffff */
[----:B------:R-:W-:Y:S05]  /*93d0*/  BRA `(.L_x_99) ;  /* 0xffffffd800207947 */ /* 0x000fea000383ffff */
.L_x_109:
[----:B-1----:R-:W-:-:S04]  /*93e0*/  IMAD.U32 R5, RZ, RZ, UR5 ;  /* 0x00000005ff057e24 */ /* 0x002fc8000f8e00ff */
[----:B------:R1:W2:Y:S03]  /*93f0*/  SYNCS.PHASECHK.TRANS64.TRYWAIT P1, [R5+URZ+0xc0], R4 ;  /* 0x0000c004050075a7 */ /* 0x0002a6000802017f */
[----:B--2---:R-:W-:Y:S05]  /*9400*/  @!P1 NANOSLEEP.SYNCS 0x989680 ;  /* 0x009896800000995d */ /* 0x004fea0003900000 */
[----:B------:R-:W2:Y:S02]  /*9410*/  @!P1 SYNCS.PHASECHK.TRANS64 P1, [R5+URZ+0xc0], R4 ;  /* 0x0000c004050095a7 */ /* 0x000ea4000802007f */
[----:B--2---:R-:W-:Y:S05]  /*9420*/  @!P1 BRA `(.L_x_109) ;  /* 0xfffffffc00ec9947 */ /* 0x004fea000383ffff */
[----:B------:R-:W-:Y:S05]  /*9430*/  BRA `(.L_x_177) ;  /* 0xffffffdc000c7947 */ /* 0x000fea000383ffff */
.L_x_115:
[----:B-12---:R-:W-:-:S04]  /*9440*/  IMAD.U32 R5, RZ, RZ, UR5 ;  /* 0x00000005ff057e24 */ /* 0x006fc8000f8e00ff */
[----:B------:R1:W2:Y:S03]  /*9450*/  SYNCS.PHASECHK.TRANS64.TRYWAIT P1, [R5+URZ+0xc8], R4 ;  /* 0x0000c804050075a7 */ /* 0x0002a6000802017f */
[----:B--2---:R-:W-:Y:S05]  /*9460*/  @!P1 NANOSLEEP.SYNCS 0x989680 ;  /* 0x009896800000995d */ /* 0x004fea0003900000 */
[----:B------:R-:W2:Y:S02]  /*9470*/  @!P1 SYNCS.PHASECHK.TRANS64 P1, [R5+URZ+0xc8], R4 ;  /* 0x0000c804050095a7 */ /* 0x000ea4000802007f */
[----:B--2---:R-:W-:Y:S05]  /*9480*/  @!P1 BRA `(.L_x_115) ;  /* 0xfffffffc00ec9947 */ /* 0x004fea000383ffff */
[----:B------:R-:W-:Y:S05]  /*9490*/  BRA `(.L_x_178) ;  /* 0xffffffdc00547947 */ /* 0x000fea000383ffff */
.L_x_121:
[----:B-123--:R-:W-:-:S04]  /*94a0*/  IMAD.U32 R5, RZ, RZ, UR5 ;  /* 0x00000005ff057e24 */ /* 0x00efc8000f8e00ff */
[----:B------:R1:W2:Y:S03]  /*94b0*/  SYNCS.PHASECHK.TRANS64.TRYWAIT P1, [R5+URZ+0xd0], R4 ;  /* 0x0000d004050075a7 */ /* 0x0002a6000802017f */
[----:B--2---:R-:W-:Y:S05]  /*94c0*/  @!P1 NANOSLEEP.SYNCS 0x989680 ;  /* 0x009896800000995d */ /* 0x004fea0003900000 */
[----:B------:R-:W2:Y:S02]  /*94d0*/  @!P1 SYNCS.PHASECHK.TRANS64 P1, [R5+URZ+0xd0], R4 ;  /* 0x0000d004050095a7 */ /* 0x000ea4000802007f */
[----:B--2---:R-:W-:Y:S05]  /*94e0*/  @!P1 BRA `(.L_x_121) ;  /* 0xfffffffc00ec9947 */ /* 0x004fea000383ffff */
[----:B------:R-:W-:Y:S05]  /*94f0*/  BRA `(.L_x_179) ;  /* 0xffffffdc00a87947 */ /* 0x000fea000383ffff */
.L_x_127:
[----:B-1234-:R-:W-:-:S04]  /*9500*/  MOV R5, UR5 ;  /* 0x0000000500057c02 */ /* 0x01efc80008000f00 */
[----:B------:R1:W2:Y:S03]  /*9510*/  SYNCS.PHASECHK.TRANS64.TRYWAIT P1, [R5+URZ+0xd8], R4 ;  /* 0x0000d804050075a7 */ /* 0x0002a6000802017f */
[----:B--2---:R-:W-:Y:S05]  /*9520*/  @!P1 NANOSLEEP.SYNCS 0x989680 ;  /* 0x009896800000995d */ /* 0x004fea0003900000 */
[----:B------:R-:W2:Y:S02]  /*9530*/  @!P1 SYNCS.PHASECHK.TRANS64 P1, [R5+URZ+0xd8], R4 ;  /* 0x0000d804050095a7 */ /* 0x000ea4000802007f */
[----:B--2---:R-:W-:Y:S05]  /*9540*/  @!P1 BRA `(.L_x_127) ;  /* 0xfffffffc00ec9947 */ /* 0x004fea000383ffff */
[----:B------:R-:W-:Y:S05]  /*9550*/  BRA `(.L_x_180) ;  /* 0xffffffdc00f07947 */ /* 0x000fea000383ffff */
.L_x_139:
[----:B-1----:R1:W3:Y:S02]  /*9560*/  SYNCS.PHASECHK.TRANS64.TRYWAIT P0, [R3+URZ+0xc0], R0 ;  /* 0x0000c000030075a7 */ /* 0x0022e4000800017f */
[----:B---3--:R-:W-:Y:S05]  /*9570*/  @!P0 NANOSLEEP.SYNCS 0x989680 ;  /* 0x009896800000895d */ /* 0x008fea0003900000 */
[----:B------:R-:W3:Y:S02]  /*9580*/  @!P0 SYNCS.PHASECHK.TRANS64 P0, [R3+URZ+0xc0], R0 ;  /* 0x0000c000030085a7 */ /* 0x000ee4000800007f */
[----:B---3--:R-:W-:Y:S05]  /*9590*/  @!P0 BRA `(.L_x_139) ;  /* 0xfffffffc00f08947 */ /* 0x008fea000383ffff */
[----:B------:R-:W-:Y:S05]  /*95a0*/  BRA `(.L_x_181) ;  /* 0xffffffe400f07947 */ /* 0x000fea000383ffff */
.L_x_141:
[----:B---3--:R3:W4:Y:S02]  /*95b0*/  SYNCS.PHASECHK.TRANS64.TRYWAIT P0, [R3+URZ+0xc8], R0 ;  /* 0x0000c800030075a7 */ /* 0x008724000800017f */
[----:B----4-:R-:W-:Y:S05]  /*95c0*/  @!P0 NANOSLEEP.SYNCS 0x989680 ;  /* 0x009896800000895d */ /* 0x010fea0003900000 */
[----:B------:R-:W4:Y:S02]  /*95d0*/  @!P0 SYNCS.PHASECHK.TRANS64 P0, [R3+URZ+0xc8], R0 ;  /* 0x0000c800030085a7 */ /* 0x000f24000800007f */
[----:B----4-:R-:W-:Y:S05]  /*95e0*/  @!P0 BRA `(.L_x_141) ;  /* 0xfffffffc00f08947 */ /* 0x010fea000383ffff */
[----:B------:R-:W-:Y:S05]  /*95f0*/  BRA `(.L_x_182) ;  /* 0xffffffe400ec7947 */ /* 0x000fea000383ffff */
.L_x_143:
[----:B----4-:R4:W1:Y:S02]  /*9600*/  SYNCS.PHASECHK.TRANS64.TRYWAIT P0, [R3+URZ+0xd0], R0 ;  /* 0x0000d000030075a7 */ /* 0x010864000800017f */
[----:B-1----:R-:W-:Y:S05]  /*9610*/  @!P0 NANOSLEEP.SYNCS 0x989680 ;  /* 0x009896800000895d */ /* 0x002fea0003900000 */
[----:B------:R-:W1:Y:S02]  /*9620*/  @!P0 SYNCS.PHASECHK.TRANS64 P0, [R3+URZ+0xd0], R0 ;  /* 0x0000d000030085a7 */ /* 0x000e64000800007f */
[----:B-1----:R-:W-:Y:S05]  /*9630*/  @!P0 BRA `(.L_x_143) ;  /* 0xfffffffc00f08947 */ /* 0x002fea000383ffff */
[----:B------:R-:W-:Y:S05]  /*9640*/  BRA `(.L_x_183) ;  /* 0xffffffe400e87947 */ /* 0x000fea000383ffff */
.L_x_147:
[----:B------:R-:W-:Y:S01]  /*9650*/  BSSY B1, `(.L_x_184) ;  /* 0x0000006000017945 */ /* 0x000fe20003800000 */
[----:B------:R-:W-:-:S07]  /*9660*/  IMAD.MOV.U32 R15, RZ, RZ, -0x1 ;  /* 0xffffffffff0f7424 */ /* 0x000fce00078e00ff */
[----:B------:R-:W-:Y:S05]  /*9670*/  WARPSYNC.COLLECTIVE R15, `(.L_x_185) ;  /* 0x000000000f0c7348 */ /* 0x000fea0003c00000 */
[----:B------:R-:W-:Y:S02]  /*9680*/  ELECT P6, UR62, PT ;  /* 0x00000000003e782f */ /* 0x000fe400038c0000 */
[----:B------:R-:W-:Y:S01]  /*9690*/  MOV R14, UR62 ;  /* 0x0000003e000e7c02 */ /* 0x000fe20008000f00 */
[----:B------:R-:W-:Y:S10]  /*96a0*/  ENDCOLLECTIVE ;  /* 0x000000000000791b */ /* 0x000ff40003800000 */
.L_x_185:
[----:B------:R-:W-:Y:S05]  /*96b0*/  BSYNC B1 ;  /* 0x0000000000017941 */ /* 0x000fea0003800000 */
.L_x_184:
[----:B------:R-:W-:Y:S05]  /*96c0*/  BRA `(.L_x_186) ;  /* 0xffffffe800647947 */ /* 0x000fea000383ffff */
.L_x_150:
[----:B--2---:R2:W3:Y:S02]  /*96d0*/  SYNCS.PHASECHK.TRANS64.TRYWAIT P1, [R21+URZ+0x50], R8 ;  /* 0x00005008150075a7 */ /* 0x0044e4000802017f */
[----:B---3--:R-:W-:Y:S05]  /*96e0*/  @!P1 NANOSLEEP.SYNCS 0x989680 ;  /* 0x009896800000995d */ /* 0x008fea0003900000 */
[----:B------:R-:W3:Y:S02]  /*96f0*/  @!P1 SYNCS.PHASECHK.TRANS64 P1, [R21+URZ+0x50], R8 ;  /* 0x00005008150095a7 */ /* 0x000ee4000802007f */
[----:B---3--:R-:W-:Y:S05]  /*9700*/  @!P1 BRA `(.L_x_150) ;  /* 0xfffffffc00f09947 */ /* 0x008fea000383ffff */
[----:B------:R-:W-:Y:S05]  /*9710*/  BRA `(.L_x_187) ;  /* 0xffffffe800987947 */ /* 0x000fea000383ffff */
.L_x_159:
[----:B------:R-:W-:Y:S01]  /*9720*/  BSSY B0, `(.L_x_188) ;  /* 0x0000006000007945 */ /* 0x000fe20003800000 */
[----:B------:R-:W-:-:S07]  /*9730*/  IMAD.MOV.U32 R15, RZ, RZ, -0x1 ;  /* 0xffffffffff0f7424 */ /* 0x000fce00078e00ff */
[----:B------:R-:W-:Y:S05]  /*9740*/  WARPSYNC.COLLECTIVE R15, `(.L_x_189) ;  /* 0x000000000f0c7348 */ /* 0x000fea0003c00000 */
[----:B------:R-:W-:Y:S02]  /*9750*/  ELECT P6, UR62, PT ;  /* 0x00000000003e782f */ /* 0x000fe400038c0000 */
[----:B------:R-:W-:Y:S01]  /*9760*/  MOV R14, UR62 ;  /* 0x0000003e000e7c02 */ /* 0x000fe20008000f00 */
[----:B------:R-:W-:Y:S10]  /*9770*/  ENDCOLLECTIVE ;  /* 0x000000000000791b */ /* 0x000ff40003800000 */
.L_x_189:
[----:B------:R-:W-:Y:S05]  /*9780*/  BSYNC B0 ;  /* 0x0000000000007941 */ /* 0x000fea0003800000 */
.L_x_188:
[----:B------:R-:W-:Y:S05]  /*9790*/  BRA `(.L_x_190) ;  /* 0xfffffff000ec7947 */ /* 0x000fea000383ffff */
.L_x_163:
[----:B-1----:R1:W2:Y:S02]  /*97a0*/  SYNCS.PHASECHK.TRANS64.TRYWAIT P0, [R7+URZ], R2 ;  /* 0x00000002070075a7 */ /* 0x0022a4000800017f */
[----:B--2---:R-:W-:Y:S05]  /*97b0*/  @!P0 NANOSLEEP.SYNCS 0x989680 ;  /* 0x009896800000895d */ /* 0x004fea0003900000 */
[----:B------:R-:W2:Y:S02]  /*97c0*/  @!P0 SYNCS.PHASECHK.TRANS64 P0, [R7+URZ], R2 ;  /* 0x00000002070085a7 */ /* 0x000ea4000800007f */
[----:B--2---:R-:W-:Y:S05]  /*97d0*/  @!P0 BRA `(.L_x_163) ;  /* 0xfffffffc00f08947 */ /* 0x004fea000383ffff */
[----:B------:R-:W-:Y:S05]  /*97e0*/  BRA `(.L_x_191) ;  /* 0xfffffff4002c7947 */ /* 0x000fea000383ffff */
.L_x_164:
[----:B-1----:R1:W2:Y:S02]  /*97f0*/  SYNCS.PHASECHK.TRANS64.TRYWAIT P0, [R9+URZ], R4 ;  /* 0x00000004090075a7 */ /* 0x0022a4000800017f */
[----:B--2---:R-:W-:Y:S05]  /*9800*/  @!P0 NANOSLEEP.SYNCS 0x989680 ;  /* 0x009896800000895d */ /* 0x004fea0003900000 */
[----:B------:R-:W2:Y:S02]  /*9810*/  @!P0 SYNCS.PHASECHK.TRANS64 P0, [R9+URZ], R4 ;  /* 0x00000004090085a7 */ /* 0x000ea4000800007f */
[----:B--2---:R-:W-:Y:S05]  /*9820*/  @!P0 BRA `(.L_x_164) ;  /* 0xfffffffc00f08947 */ /* 0x004fea000383ffff */
[----:B------:R-:W-:Y:S05]  /*9830*/  BRA `(.L_x_192) ;  /* 0xfffffff4003c7947 */ /* 0x000fea000383ffff */
.L_x_165:
[----:B-1----:R1:W2:Y:S02]  /*9840*/  SYNCS.PHASECHK.TRANS64.TRYWAIT P0, [R6+URZ], R5 ;  /* 0x00000005060075a7 */ /* 0x0022a4000800017f */
[----:B--2---:R-:W-:Y:S05]  /*9850*/  @!P0 NANOSLEEP.SYNCS 0x989680 ;  /* 0x009896800000895d */ /* 0x004fea0003900000 */
[----:B------:R-:W2:Y:S02]  /*9860*/  @!P0 SYNCS.PHASECHK.TRANS64 P0, [R6+URZ], R5 ;  /* 0x00000005060085a7 */ /* 0x000ea4000800007f */
[----:B--2---:R-:W-:Y:S05]  /*9870*/  @!P0 BRA `(.L_x_165) ;  /* 0xfffffffc00f08947 */ /* 0x004fea000383ffff */
[----:B------:R-:W-:Y:S05]  /*9880*/  BRA `(.L_x_193) ;  /* 0xfffffff4004c7947 */ /* 0x000fea000383ffff */
.L_x_166:
[----:B-1----:R1:W2:Y:S02]  /*9890*/  SYNCS.PHASECHK.TRANS64.TRYWAIT P0, [R9+URZ], R4 ;  /* 0x00000004090075a7 */ /* 0x0022a4000800017f */
[----:B--2---:R-:W-:Y:S05]  /*98a0*/  @!P0 NANOSLEEP.SYNCS 0x989680 ;  /* 0x009896800000895d */ /* 0x004fea0003900000 */
[----:B------:R-:W2:Y:S02]  /*98b0*/  @!P0 SYNCS.PHASECHK.TRANS64 P0, [R9+URZ], R4 ;  /* 0x00000004090085a7 */ /* 0x000ea4000800007f */
[----:B--2---:R-:W-:Y:S05]  /*98c0*/  @!P0 BRA `(.L_x_166) ;  /* 0xfffffffc00f08947 */ /* 0x004fea000383ffff */
[----:B------:R-:W-:Y:S05]  /*98d0*/  BRA `(.L_x_194) ;  /* 0xfffffff4005c7947 */ /* 0x000fea000383ffff */
.L_x_167:
[----:B-1----:R1:W2:Y:S02]  /*98e0*/  SYNCS.PHASECHK.TRANS64.TRYWAIT P0, [R6+URZ], R5 ;  /* 0x00000005060075a7 */ /* 0x0022a4000800017f */
[----:B--2---:R-:W-:Y:S05]  /*98f0*/  @!P0 NANOSLEEP.SYNCS 0x989680 ;  /* 0x009896800000895d */ /* 0x004fea0003900000 */
[----:B------:R-:W2:Y:S02]  /*9900*/  @!P0 SYNCS.PHASECHK.TRANS64 P0, [R6+URZ], R5 ;  /* 0x00000005060085a7 */ /* 0x000ea4000800007f */
[----:B--2---:R-:W-:Y:S05]  /*9910*/  @!P0 BRA `(.L_x_167) ;  /* 0xfffffffc00f08947 */ /* 0x004fea000383ffff */
[----:B------:R-:W-:Y:S05]  /*9920*/  BRA `(.L_x_195) ;  /* 0xfffffff4006c7947 */ /* 0x000fea000383ffff */
.L_x_168:
[----:B-1----:R1:W2:Y:S02]  /*9930*/  SYNCS.PHASECHK.TRANS64.TRYWAIT P0, [R9+URZ], R4 ;  /* 0x00000004090075a7 */ /* 0x0022a4000800017f */
[----:B--2---:R-:W-:Y:S05]  /*9940*/  @!P0 NANOSLEEP.SYNCS 0x989680 ;  /* 0x009896800000895d */ /* 0x004fea0003900000 */
[----:B------:R-:W2:Y:S02]  /*9950*/  @!P0 SYNCS.PHASECHK.TRANS64 P0, [R9+URZ], R4 ;  /* 0x00000004090085a7 */ /* 0x000ea4000800007f */
[----:B--2---:R-:W-:Y:S05]  /*9960*/  @!P0 BRA `(.L_x_168) ;  /* 0xfffffffc00f08947 */ /* 0x004fea000383ffff */
[----:B------:R-:W-:Y:S05]  /*9970*/  BRA `(.L_x_196) ;  /* 0xfffffff4007c7947 */ /* 0x000fea000383ffff */
.L_x_169:
[----:B-1----:R1:W2:Y:S02]  /*9980*/  SYNCS.PHASECHK.TRANS64.TRYWAIT P0, [R6+URZ], R5 ;  /* 0x00000005060075a7 */ /* 0x0022a4000800017f */
[----:B--2---:R-:W-:Y:S05]  /*9990*/  @!P0 NANOSLEEP.SYNCS 0x989680 ;  /* 0x009896800000895d */ /* 0x004fea0003900000 */
[----:B------:R-:W2:Y:S02]  /*99a0*/  @!P0 SYNCS.PHASECHK.TRANS64 P0, [R6+URZ], R5 ;  /* 0x00000005060085a7 */ /* 0x000ea4000800007f */
[----:B--2---:R-:W-:Y:S05]  /*99b0*/  @!P0 BRA `(.L_x_169) ;  /* 0xfffffffc00f08947 */ /* 0x004fea000383ffff */
[----:B------:R-:W-:Y:S05]  /*99c0*/  BRA `(.L_x_197) ;  /* 0xfffffff4008c7947 */ /* 0x000fea000383ffff */
.L_x_170:
[----:B-1----:R1:W2:Y:S02]  /*99d0*/  SYNCS.PHASECHK.TRANS64.TRYWAIT P0, [R9+URZ], R4 ;  /* 0x00000004090075a7 */ /* 0x0022a4000800017f */
[----:B--2---:R-:W-:Y:S05]  /*99e0*/  @!P0 NANOSLEEP.SYNCS 0x989680 ;  /* 0x009896800000895d */ /* 0x004fea0003900000 */
[----:B------:R-:W2:Y:S02]  /*99f0*/  @!P0 SYNCS.PHASECHK.TRANS64 P0, [R9+URZ], R4 ;  /* 0x00000004090085a7 */ /* 0x000ea4000800007f */
[----:B--2---:R-:W-:Y:S05]  /*9a00*/  @!P0 BRA `(.L_x_170) ;  /* 0xfffffffc00f08947 */ /* 0x004fea000383ffff */
[----:B------:R-:W-:Y:S05]  /*9a10*/  BRA `(.L_x_198) ;  /* 0xfffffff4009c7947 */ /* 0x000fea000383ffff */
.L_x_171:
[----:B--2---:R2:W3:Y:S02]  /*9a20*/  SYNCS.PHASECHK.TRANS64.TRYWAIT P0, [R6+URZ], R5 ;  /* 0x00000005060075a7 */ /* 0x0044e4000800017f */
[----:B---3--:R-:W-:Y:S05]  /*9a30*/  @!P0 NANOSLEEP.SYNCS 0x989680 ;  /* 0x009896800000895d */ /* 0x008fea0003900000 */
[----:B------:R-:W3:Y:S02]  /*9a40*/  @!P0 SYNCS.PHASECHK.TRANS64 P0, [R6+URZ], R5 ;  /* 0x00000005060085a7 */ /* 0x000ee4000800007f */
[----:B---3--:R-:W-:Y:S05]  /*9a50*/  @!P0 BRA `(.L_x_171) ;  /* 0xfffffffc00f08947 */ /* 0x008fea000383ffff */
[----:B------:R-:W-:Y:S05]  /*9a60*/  BRA `(.L_x_199) ;  /* 0xfffffff400a47947 */ /* 0x000fea000383ffff */
.L_x_200:
[----:B------:R-:W-:-:S00]  /*9a70*/  BRA `(.L_x_200) ;  /* 0xfffffffc00fc7947 */ /* 0x000fc0000383ffff */
[----:B------:R-:W-:-:S00]  /*9a80*/  NOP ;  /* 0x0000000000007918 */ /* 0x000fc00000000000 */
[----:B------:R-:W-:-:S00]  /*9a90*/  NOP ;  /* 0x0000000000007918 */ /* 0x000fc00000000000 */
[----:B------:R-:W-:-:S00]  /*9aa0*/  NOP ;  /* 0x0000000000007918 */ /* 0x000fc00000000000 */
[----:B------:R-:W-:-:S00]  /*9ab0*/  NOP ;  /* 0x0000000000007918 */ /* 0x000fc00000000000 */
[----:B------:R-:W-:-:S00]  /*9ac0*/  NOP ;  /* 0x0000000000007918 */ /* 0x000fc00000000000 */
[----:B------:R-:W-:-:S00]  /*9ad0*/  NOP ;  /* 0x0000000000007918 */ /* 0x000fc00000000000 */
[----:B------:R-:W-:-:S00]  /*9ae0*/  NOP ;  /* 0x0000000000007918 */ /* 0x000fc00000000000 */
[----:B------:R-:W-:-:S00]  /*9af0*/  NOP ;  /* 0x0000000000007918 */ /* 0x000fc00000000000 */
.L_x_201:


//--------------------- .nv.global.init           --------------------------
	.section	.nv.global.init,"aw",@progbits
.nv.global.init:
	.type		$str$24,@object
	.size		$str$24,($str$25 - $str$24)
$str$24:
        /*0000*/ 	.byte	0x28, 0x61, 0x64, 0x64, 0x72, 0x65, 0x73, 0x73, 0x20, 0x26, 0x20, 0x6d, 0x61, 0x73, 0x6b, 0x29
        /*0010*/ 	.byte	0x20, 0x3d, 0x3d, 0x20, 0x30, 0x00
	.type		$str$25,@object
	.size		$str$25,(__unnamed_1 - $str$25)
$str$25:
        /*0016*/ 	.byte	0x2f, 0x74, 0x6d, 0x70, 0x2f, 0x63, 0x75, 0x74, 0x6c, 0x61, 0x73, 0x73, 0x5f, 0x73, 0x77, 0x65
        /*0026*/ 	.byte	0x65, 0x70, 0x5f, 0x73, 0x72, 0x63, 0x2f, 0x69, 0x6e, 0x63, 0x6c, 0x75, 0x64, 0x65, 0x2f, 0x63
        /*0036*/ 	.byte	0x75, 0x74, 0x65, 0x2f, 0x70, 0x6f, 0x69, 0x6e, 0x74, 0x65, 0x72, 0x5f, 0x66, 0x6c, 0x61, 0x67
        /*0046*/ 	.byte	0x67, 0x65, 0x64, 0x2e, 0x68, 0x70, 0x70, 0x00
	.type		__unnamed_1,@object
	.size		__unnamed_1,(__unnamed_2 - __unnamed_1)
__unnamed_1:
        /*004e*/ 	.byte	0x61, 0x75, 0x74, 0x6f, 0x20, 0x63, 0x75, 0x74, 0x65, 0x3a, 0x3a, 0x61, 0x73, 0x5f, 0x70, 0x6f
        /* <DEDUP_REMOVED lines=27> */
        /*020e*/ 	.byte	0x3a, 0x43, 0x3c, 0x34, 0x30, 0x39, 0x36, 0x3e, 0x3e, 0x3e, 0x3e, 0x3e, 0x5d, 0x00
	.type		__unnamed_2,@object
	.size		__unnamed_2,(.L_1 - __unnamed_2)
__unnamed_2:
        /* <DEDUP_REMOVED lines=29> */
.L_1:


//--------------------- .nv.shared._ZN7cutlass13device_kernelINS_4gemm6kernel13GemmUniversalIN4cute5tupleIJiiiiEEENS1_10collective13CollectiveMmaINS1_37MainloopSm90TmaGmmaWarpSpecializedFP8ILi10ENS5_IJNS4_1CILi1EEESB_SB_EEENS1_35KernelTmaWarpSpecializedCooperativeEEENS5_IJNSA_ILi256EEENSA_ILi64EEESG_EEENS_12float_e4m3_tENS5_IJlSB_lEEESI_SJ_NS4_8TiledMMAINS4_8MMA_AtomIJNS4_4SM904GMMA30MMA_64x64x32_F32E4M3E4M3_SS_TNILNSN_7ScaleInE1ELSP_1EEEEEENS4_6LayoutINS5_IJNSA_ILi2EEESB_SB_EEENS5_IJSB_NSA_ILi0EEESV_EEEEENS5_IJNS4_10UnderscoreESY_SY_EEEEENS4_13SM90_TMA_LOADENS4_14ComposedLayoutINS4_7SwizzleILi2ELi4ELi3EEENS4_18smem_ptr_flag_bitsILi8EEENSS_INS5_IJNSA_ILi8EEESG_EEENS5_IJSG_SB_EEEEEEEvNS4_8identityES11_S1B_vS1C_EENS_8epilogue10collective18CollectiveEpilogueINS1E_22Sm90TmaWarpSpecializedILi4ELi2ELi16ELb0ELb0EEEJSH_NS5_IJNSA_ILi128EEENSA_ILi32EEEEEESI_SJ_SI_SJ_NS1E_6fusion15FusionCallbacksIS1I_NS1M_13LinCombEltActINS1E_6thread4ReLuESI_fSI_fLNS_15FloatRoundStyleE2EEESH_S1L_JEEES11_NS12_INS13_ILi1ELi4ELi3EEES16_NSS_INS5_IJS17_S1K_EEENS5_IJS1K_SB_EEEEEEENS4_39AutoVectorizingCopyWithAssumedAlignmentILi128EEENS4_14SM90_TMA_STOREES1Y_S20_NS4_9Copy_AtomIJNS4_17SM90_U32x4_STSM_NENS_6half_tEEEEvEEEvvEEEEvNT_6ParamsE --------------------------
	.section	.nv.shared._ZN7cutlass13device_kernelINS_4gemm6kernel13GemmUniversalIN4cute5tupleIJiiiiEEENS1_10collective13CollectiveMmaINS1_37MainloopSm90TmaGmmaWarpSpecializedFP8ILi10ENS5_IJNS4_1CILi1EEESB_SB_EEENS1_35KernelTmaWarpSpecializedCooperativeEEENS5_IJNSA_ILi256EEENSA_ILi64EEESG_EEENS_12float_e4m3_tENS5_IJlSB_lEEESI_SJ_NS4_8TiledMMAINS4_8MMA_AtomIJNS4_4SM904GMMA30MMA_64x64x32_F32E4M3E4M3_SS_TNILNSN_7ScaleInE1ELSP_1EEEEEENS4_6LayoutINS5_IJNSA_ILi2EEESB_SB_EEENS5_IJSB_NSA_ILi0EEESV_EEEEENS5_IJNS4_10UnderscoreESY_SY_EEEEENS4_13SM90_TMA_LOADENS4_14ComposedLayoutINS4_7SwizzleILi2ELi4ELi3EEENS4_18smem_ptr_flag_bitsILi8EEENSS_INS5_IJNSA_ILi8EEESG_EEENS5_IJSG_SB_EEEEEEEvNS4_8identityES11_S1B_vS1C_EENS_8epilogue10collective18CollectiveEpilogueINS1E_22Sm90TmaWarpSpecializedILi4ELi2ELi16ELb0ELb0EEEJSH_NS5_IJNSA_ILi128EEENSA_ILi32EEEEEESI_SJ_SI_SJ_NS1E_6fusion15FusionCallbacksIS1I_NS1M_13LinCombEltActINS1E_6thread4ReLuESI_fSI_fLNS_15FloatRoundStyleE2EEESH_S1L_JEEES11_NS12_INS13_ILi1ELi4ELi3EEES16_NSS_INS5_IJS17_S1K_EEENS5_IJS1K_SB_EEEEEEENS4_39AutoVectorizingCopyWithAssumedAlignmentILi128EEENS4_14SM90_TMA_STOREES1Y_S20_NS4_9Copy_AtomIJNS4_17SM90_U32x4_STSM_NENS_6half_tEEEEvEEEvvEEEEvNT_6ParamsE,"aw",@nobits
	.sectionflags	@""
	.align	16
	.zero		1024


//--------------------- .nv.shared.reserved.0     --------------------------
	.section	.nv.shared.reserved.0,"aw",@nobits
	.weak		__nv_reservedSMEM_offset_0_alias
	.size		__nv_reservedSMEM_offset_0_alias, 0, 0
	.other		__nv_reservedSMEM_offset_0_alias,@"STO_CUDA_RESERVED_SHARED STV_DEFAULT"
__nv_reservedSMEM_offset_0_alias:
	.zero		0


//--------------------- .nv.global                --------------------------
	.section	.nv.global,"aw",@nobits
.nv.global:
	.type		_ZN39_INTERNAL_f81f4f56_4_k_cu_8572a4e9_28004cute1_E,@object
	.size		_ZN39_INTERNAL_f81f4f56_4_k_cu_8572a4e9_28004cute1_E,(_ZN39_INTERNAL_f81f4f56_4_k_cu_8572a4e9_28004cuda3std3__45__cpo6cbeginE - _ZN39_INTERNAL_f81f4f56_4_k_cu_8572a4e9_28004cute1_E)
_ZN39_INTERNAL_f81f4f56_4_k_cu_8572a4e9_28004cute1_E:
	.zero		1
	.type		_ZN39_INTERNAL_f81f4f56_4_k_cu_8572a4e9_28004cuda3std3__45__cpo6cbeginE,@object
	.size		_ZN39_INTERNAL_f81f4f56_4_k_cu_8572a4e9_28004cuda3std3__45__cpo6cbeginE,(_ZN39_INTERNAL_f81f4f56_4_k_cu_8572a4e9_28004cuda3std3__48in_placeE - _ZN39_INTERNAL_f81f4f56_4_k_cu_8572a4e9_28004cuda3std3__45__cpo6cbeginE)
_ZN39_INTERNAL_f81f4f56_4_k_cu_8572a4e9_28004cuda3std3__45__cpo6cbeginE:
	.zero		1
	.type		_ZN39_INTERNAL_f81f4f56_4_k_cu_8572a4e9_28004cuda3std3__48in_placeE,@object
	.size		_ZN39_INTERNAL_f81f4f56_4_k_cu_8572a4e9_28004cuda3std3__48in_placeE,(_ZN39_INTERNAL_f81f4f56_4_k_cu_8572a4e9_28004cuda3std6ranges3__45__cpo9iter_moveE - _ZN39_INTERNAL_f81f4f56_4_k_cu_8572a4e9_28004cuda3std3__48in_placeE)
_ZN39_INTERNAL_f81f4f56_4_k_cu_8572a4e9_28004cuda3std3__48in_placeE:
	.zero		1
	.type		_ZN39_INTERNAL_f81f4f56_4_k_cu_8572a4e9_28004cuda3std6ranges3__45__cpo9iter_moveE,@object
	.size		_ZN39_INTERNAL_f81f4f56_4_k_cu_8572a4e9_28004cuda3std6ranges3__45__cpo9iter_moveE,(_ZN39_INTERNAL_f81f4f56_4_k_cu_8572a4e9_28004cuda3std3__45__cpo5beginE - _ZN39_INTERNAL_f81f4f56_4_k_cu_8572a4e9_28004cuda3std6ranges3__45__cpo9iter_moveE)
_ZN39_INTERNAL_f81f4f56_4_k_cu_8572a4e9_28004cuda3std6ranges3__45__cpo9iter_moveE:
	.zero		1
	.type		_ZN39_INTERNAL_f81f4f56_4_k_cu_8572a4e9_28004cuda3std3__45__cpo5beginE,@object
	.size		_ZN39_INTERNAL_f81f4f56_4_k_cu_8572a4e9_28004cuda3std3__45__cpo5beginE,(_ZN39_INTERNAL_f81f4f56_4_k_cu_8572a4e9_28004cuda3std3__441_GLOBAL__N__f81f4f56_4_k_cu_8572a4e9_28006ignoreE - _ZN39_INTERNAL_f81f4f56_4_k_cu_8572a4e9_28004cuda3std3__45__cpo5beginE)
_ZN39_INTERNAL_f81f4f56_4_k_cu_8572a4e9_28004cuda3std3__45__cpo5beginE:
	.zero		1
	.type		_ZN39_INTERNAL_f81f4f56_4_k_cu_8572a4e9_28004cuda3std3__441_GLOBAL__N__f81f4f56_4_k_cu_8572a4e9_28006ignoreE,@object
	.size		_ZN39_INTERNAL_f81f4f56_4_k_cu_8572a4e9_28004cuda3std3__441_GLOBAL__N__f81f4f56_4_k_cu_8572a4e9_28006ignoreE,(_ZN39_INTERNAL_f81f4f56_4_k_cu_8572a4e9_28004cute7productE - _ZN39_INTERNAL_f81f4f56_4_k_cu_8572a4e9_28004cuda3std3__441_GLOBAL__N__f81f4f56_4_k_cu_8572a4e9_28006ignoreE)
_ZN39_INTERNAL_f81f4f56_4_k_cu_8572a4e9_28004cuda3std3__441_GLOBAL__N__f81f4f56_4_k_cu_8572a4e9_28006ignoreE:
	.zero		1
	.type		_ZN39_INTERNAL_f81f4f56_4_k_cu_8572a4e9_28004cute7productE,@object
	.size		_ZN39_INTERNAL_f81f4f56_4_k_cu_8572a4e9_28004cute7productE,(_ZN39_INTERNAL_f81f4f56_4_k_cu_8572a4e9_28004cuda3std3__45__cpo3endE - _ZN39_INTERNAL_f81f4f56_4_k_cu_8572a4e9_28004cute7productE)
_ZN39_INTERNAL_f81f4f56_4_k_cu_8572a4e9_28004cute7productE:
	.zero		1
	.type		_ZN39_INTERNAL_f81f4f56_4_k_cu_8572a4e9_28004cuda3std3__45__cpo3endE,@object
	.size		_ZN39_INTERNAL_f81f4f56_4_k_cu_8572a4e9_28004cuda3std3__45__cpo3endE,(_ZN39_INTERNAL_f81f4f56_4_k_cu_8572a4e9_28004cuda3std3__419piecewise_constructE - _ZN39_INTERNAL_f81f4f56_4_k_cu_8572a4e9_28004cuda3std3__45__cpo3endE)
_ZN39_INTERNAL_f81f4f56_4_k_cu_8572a4e9_28004cuda3std3__45__cpo3endE:
	.zero		1
	.type		_ZN39_INTERNAL_f81f4f56_4_k_cu_8572a4e9_28004cuda3std3__419piecewise_constructE,@object
	.size		_ZN39_INTERNAL_f81f4f56_4_k_cu_8572a4e9_28004cuda3std3__419piecewise_constructE,(_ZN39_INTERNAL_f81f4f56_4_k_cu_8572a4e9_28004cuda3std3__45__cpo4cendE - _ZN39_INTERNAL_f81f4f56_4_k_cu_8572a4e9_28004cuda3std3__419piecewise_constructE)
_ZN39_INTERNAL_f81f4f56_4_k_cu_8572a4e9_28004cuda3std3__419piecewise_constructE:
	.zero		1
	.type		_ZN39_INTERNAL_f81f4f56_4_k_cu_8572a4e9_28004cuda3std3__45__cpo4cendE,@object
	.size		_ZN39_INTERNAL_f81f4f56_4_k_cu_8572a4e9_28004cuda3std3__45__cpo4cendE,(_ZN39_INTERNAL_f81f4f56_4_k_cu_8572a4e9_28004cuda3std6ranges3__45__cpo4swapE - _ZN39_INTERNAL_f81f4f56_4_k_cu_8572a4e9_28004cuda3std3__45__cpo4cendE)
_ZN39_INTERNAL_f81f4f56_4_k_cu_8572a4e9_28004cuda3std3__45__cpo4cendE:
	.zero		1
	.type		_ZN39_INTERNAL_f81f4f56_4_k_cu_8572a4e9_28004cuda3std6ranges3__45__cpo4swapE,@object
	.size		_ZN39_INTERNAL_f81f4f56_4_k_cu_8572a4e9_28004cuda3std6ranges3__45__cpo4swapE,(.L_9 - _ZN39_INTERNAL_f81f4f56_4_k_cu_8572a4e9_28004cuda3std6ranges3__45__cpo4swapE)
_ZN39_INTERNAL_f81f4f56_4_k_cu_8572a4e9_28004cuda3std6ranges3__45__cpo4swapE:
	.zero		1
.L_9:


//--------------------- .nv.constant0._ZN7cutlass13device_kernelINS_4gemm6kernel13GemmUniversalIN4cute5tupleIJiiiiEEENS1_10collective13CollectiveMmaINS1_37MainloopSm90TmaGmmaWarpSpecializedFP8ILi10ENS5_IJNS4_1CILi1EEESB_SB_EEENS1_35KernelTmaWarpSpecializedCooperativeEEENS5_IJNSA_ILi256EEENSA_ILi64EEESG_EEENS_12float_e4m3_tENS5_IJlSB_lEEESI_SJ_NS4_8TiledMMAINS4_8MMA_AtomIJNS4_4SM904GMMA30MMA_64x64x32_F32E4M3E4M3_SS_TNILNSN_7ScaleInE1ELSP_1EEEEEENS4_6LayoutINS5_IJNSA_ILi2EEESB_SB_EEENS5_IJSB_NSA_ILi0EEESV_EEEEENS5_IJNS4_10UnderscoreESY_SY_EEEEENS4_13SM90_TMA_LOADENS4_14ComposedLayoutINS4_7SwizzleILi2ELi4ELi3EEENS4_18smem_ptr_flag_bitsILi8EEENSS_INS5_IJNSA_ILi8EEESG_EEENS5_IJSG_SB_EEEEEEEvNS4_8identityES11_S1B_vS1C_EENS_8epilogue10collective18CollectiveEpilogueINS1E_22Sm90TmaWarpSpecializedILi4ELi2ELi16ELb0ELb0EEEJSH_NS5_IJNSA_ILi128EEENSA_ILi32EEEEEESI_SJ_SI_SJ_NS1E_6fusion15FusionCallbacksIS1I_NS1M_13LinCombEltActINS1E_6thread4ReLuESI_fSI_fLNS_15FloatRoundStyleE2EEESH_S1L_JEEES11_NS12_INS13_ILi1ELi4ELi3EEES16_NSS_INS5_IJS17_S1K_EEENS5_IJS1K_SB_EEEEEEENS4_39AutoVectorizingCopyWithAssumedAlignmentILi128EEENS4_14SM90_TMA_STOREES1Y_S20_NS4_9Copy_AtomIJNS4_17SM90_U32x4_STSM_NENS_6half_tEEEEvEEEvvEEEEvNT_6ParamsE --------------------------
	.section	.nv.constant0._ZN7cutlass13device_kernelINS_4gemm6kernel13GemmUniversalIN4cute5tupleIJiiiiEEENS1_10collective13CollectiveMmaINS1_37MainloopSm90TmaGmmaWarpSpecializedFP8ILi10ENS5_IJNS4_1CILi1EEESB_SB_EEENS1_35KernelTmaWarpSpecializedCooperativeEEENS5_IJNSA_ILi256EEENSA_ILi64EEESG_EEENS_12float_e4m3_tENS5_IJlSB_lEEESI_SJ_NS4_8TiledMMAINS4_8MMA_AtomIJNS4_4SM904GMMA30MMA_64x64x32_F32E4M3E4M3_SS_TNILNSN_7ScaleInE1ELSP_1EEEEEENS4_6LayoutINS5_IJNSA_ILi2EEESB_SB_EEENS5_IJSB_NSA_ILi0EEESV_EEEEENS5_IJNS4_10UnderscoreESY_SY_EEEEENS4_13SM90_TMA_LOADENS4_14ComposedLayoutINS4_7SwizzleILi2ELi4ELi3EEENS4_18smem_ptr_flag_bitsILi8EEENSS_INS5_IJNSA_ILi8EEESG_EEENS5_IJSG_SB_EEEEEEEvNS4_8identityES11_S1B_vS1C_EENS_8epilogue10collective18CollectiveEpilogueINS1E_22Sm90TmaWarpSpecializedILi4ELi2ELi16ELb0ELb0EEEJSH_NS5_IJNSA_ILi128EEENSA_ILi32EEEEEESI_SJ_SI_SJ_NS1E_6fusion15FusionCallbacksIS1I_NS1M_13LinCombEltActINS1E_6thread4ReLuESI_fSI_fLNS_15FloatRoundStyleE2EEESH_S1L_JEEES11_NS12_INS13_ILi1ELi4ELi3EEES16_NSS_INS5_IJS17_S1K_EEENS5_IJS1K_SB_EEEEEEENS4_39AutoVectorizingCopyWithAssumedAlignmentILi128EEENS4_14SM90_TMA_STOREES1Y_S20_NS4_9Copy_AtomIJNS4_17SM90_U32x4_STSM_NENS_6half_tEEEEvEEEvvEEEEvNT_6ParamsE,"a",@progbits
	.sectionflags	@""
	.align	4
.nv.constant0._ZN7cutlass13device_kernelINS_4gemm6kernel13GemmUniversalIN4cute5tupleIJiiiiEEENS1_10collective13CollectiveMmaINS1_37MainloopSm90TmaGmmaWarpSpecializedFP8ILi10ENS5_IJNS4_1CILi1EEESB_SB_EEENS1_35KernelTmaWarpSpecializedCooperativeEEENS5_IJNSA_ILi256EEENSA_ILi64EEESG_EEENS_12float_e4m3_tENS5_IJlSB_lEEESI_SJ_NS4_8TiledMMAINS4_8MMA_AtomIJNS4_4SM904GMMA30MMA_64x64x32_F32E4M3E4M3_SS_TNILNSN_7ScaleInE1ELSP_1EEEEEENS4_6LayoutINS5_IJNSA_ILi2EEESB_SB_EEENS5_IJSB_NSA_ILi0EEESV_EEEEENS5_IJNS4_10UnderscoreESY_SY_EEEEENS4_13SM90_TMA_LOADENS4_14ComposedLayoutINS4_7SwizzleILi2ELi4ELi3EEENS4_18smem_ptr_flag_bitsILi8EEENSS_INS5_IJNSA_ILi8EEESG_EEENS5_IJSG_SB_EEEEEEEvNS4_8identityES11_S1B_vS1C_EENS_8epilogue10collective18CollectiveEpilogueINS1E_22Sm90TmaWarpSpecializedILi4ELi2ELi16ELb0ELb0EEEJSH_NS5_IJNSA_ILi128EEENSA_ILi32EEEEEESI_SJ_SI_SJ_NS1E_6fusion15FusionCallbacksIS1I_NS1M_13LinCombEltActINS1E_6thread4ReLuESI_fSI_fLNS_15FloatRoundStyleE2EEESH_S1L_JEEES11_NS12_INS13_ILi1ELi4ELi3EEES16_NSS_INS5_IJS17_S1K_EEENS5_IJS1K_SB_EEEEEEENS4_39AutoVectorizingCopyWithAssumedAlignmentILi128EEENS4_14SM90_TMA_STOREES1Y_S20_NS4_9Copy_AtomIJNS4_17SM90_U32x4_STSM_NENS_6half_tEEEEvEEEvvEEEEvNT_6ParamsE:
	.zero		2432


//--------------------- SYMBOLS --------------------------

	.type		.nv.reservedSmem.offset0,@object
	.size		.nv.reservedSmem.offset0,0x4
	.type		__assertfail,@function
